def matmul_kernel(
    a_ptr,
    b_ptr,
    c_ptr,
    M,
    N,
    K,
    stride_am,
    stride_ak,
    stride_bk,
    stride_bn,
    stride_cm,
    stride_cn,
    BLOCK_M: tl.constexpr,
    BLOCK_N: tl.constexpr,
    BLOCK_K: tl.constexpr,
    GROUP_M: tl.constexpr,
):
    pid = tl.program_id(axis=0)
    num_pid_m = tl.cdiv(M, BLOCK_M)
    num_pid_n = tl.cdiv(N, BLOCK_N)
    num_pid_in_group = GROUP_M * num_pid_n
    group_id = pid // num_pid_in_group
    first_pid_m = group_id * GROUP_M
    group_size_m = min(num_pid_m - first_pid_m, GROUP_M)
    pid_m = first_pid_m + ((pid % num_pid_in_group) % group_size_m)
    pid_n = (pid % num_pid_in_group) // group_size_m

    offs_am = (pid_m * BLOCK_M + tl.arange(0, BLOCK_M)) % M
    offs_bn = (pid_n * BLOCK_N + tl.arange(0, BLOCK_N)) % N
    offs_k = tl.arange(0, BLOCK_K)
    a_ptrs = a_ptr + offs_am[:, None] * stride_am + offs_k[None, :] * stride_ak
    b_ptrs = b_ptr + offs_k[:, None] * stride_bk + offs_bn[None, :] * stride_bn

    acc = tl.zeros((BLOCK_M, BLOCK_N), dtype=tl.float32)
    for kk in range(0, tl.cdiv(K, BLOCK_K)):
        a = tl.load(a_ptrs, mask=offs_k[None, :] < K - kk * BLOCK_K, other=0.0)
        b = tl.load(b_ptrs, mask=offs_k[:, None] < K - kk * BLOCK_K, other=0.0)
        acc = tl.dot(a, b, acc)
        a_ptrs += BLOCK_K * stride_ak
        b_ptrs += BLOCK_K * stride_bk

    c = acc.to(c_ptr.dtype.element_ty)
    offs_cm = pid_m * BLOCK_M + tl.arange(0, BLOCK_M)
    offs_cn = pid_n * BLOCK_N + tl.arange(0, BLOCK_N)
    c_ptrs = c_ptr + offs_cm[:, None] * stride_cm + offs_cn[None, :] * stride_cn
    mask = (offs_cm[:, None] < M) & (offs_cn[None, :] < N)
    tl.store(c_ptrs, c, mask=mask)

# config = {"BLOCK_K": 32, "BLOCK_M": 256, "BLOCK_N": 16, "GROUP_M": 8, "arch": "sm_90", "dtype": "fp8e4m3", "num_ctas": 1, "num_stages": 2, "num_warps": 2}
# arch = sm_90


// ===== COMPILED SASS (sm_90a) =====

	.target	sm_90a

	.elftype	@"ET_EXEC"


//--------------------- .note.nv.tkinfo           --------------------------
	.section	.note.nv.tkinfo,"",@"SHT_NOTE"
	.sectionflags	@"SHF_NOTE_NV_TKINFO"
	.tkinfo
        /*0018*/ 	.word	0x00000002
        /*0030*/ 	.string	""
        /*0030*/ 	.string	"ptxas"
        /*0030*/ 	.string	"Cuda compilation tools, release 13.0, V13.0.88"
        /*0030*/ 	.string	"Build cuda_13.0.r13.0/compiler.36424714_0"
        /*0030*/ 	.string	"-v  -suppress-debug-info  -lineinfo  -arch sm_90a "



//--------------------- .note.nv.cuinfo           --------------------------
	.section	.note.nv.cuinfo,"",@"SHT_NOTE"
	.sectionflags	@"SHF_NOTE_NV_CUINFO"
        /*0018*/ 	.short	0x0002
        /*001a*/ 	.short	0x005a
        /*001c*/ 	.short	0x0082
	.zero		2


//--------------------- .nv.info                  --------------------------
	.section	.nv.info,"",@"SHT_CUDA_INFO"
	.align	4


	//----- nvinfo : EIATTR_REGCOUNT
	.align		4
        /*0000*/ 	.byte	0x04, 0x2f
        /*0002*/ 	.short	(.L_1 - .L_0)
	.align		4
.L_0:
        /*0004*/ 	.word	index@(matmul_kernel)
        /*0008*/ 	.word	0x00000020


	//----- nvinfo : EIATTR_FRAME_SIZE
	.align		4
.L_1:
        /*000c*/ 	.byte	0x04, 0x11
        /*000e*/ 	.short	(.L_3 - .L_2)
	.align		4
.L_2:
        /*0010*/ 	.word	index@(matmul_kernel)
        /*0014*/ 	.word	0x00000a00


	//----- nvinfo : EIATTR_MIN_STACK_SIZE
	.align		4
.L_3:
        /*0018*/ 	.byte	0x04, 0x12
        /*001a*/ 	.short	(.L_5 - .L_4)
	.align		4
.L_4:
        /*001c*/ 	.word	index@(matmul_kernel)
        /*0020*/ 	.word	0x00000a00
.L_5:


//--------------------- .nv.compat                --------------------------
	.section	.nv.compat,"",@"SHT_CUDA_COMPAT_INFO"
	.align	4
        /*0000*/ 	.byte	0x02, 0x09, 0x01, 0x00, 0x02, 0x02, 0x02, 0x00, 0x02, 0x05, 0x05, 0x00, 0x03, 0x07, 0x01, 0x01
        /*0010*/ 	.byte	0x02, 0x03, 0x00, 0x00, 0x02, 0x06, 0x01, 0x00, 0x04, 0x0b, 0x08, 0x00, 0x00, 0x00, 0x00, 0x00
        /*0020*/ 	.byte	0x00, 0x00, 0x00, 0x00


//--------------------- .nv.info.matmul_kernel    --------------------------
	.section	.nv.info.matmul_kernel,"",@"SHT_CUDA_INFO"
	.sectionflags	@""
	.align	4


	//----- nvinfo : EIATTR_CUDA_API_VERSION
	.align		4
        /*0000*/ 	.byte	0x04, 0x37
        /*0002*/ 	.short	(.L_7 - .L_6)
.L_6:
        /*0004*/ 	.word	0x00000082


	//----- nvinfo : EIATTR_KPARAM_INFO
	.align		4
.L_7:
        /*0008*/ 	.byte	0x04, 0x17
        /*000a*/ 	.short	(.L_9 - .L_8)
.L_8:
        /*000c*/ 	.word	0x00000000
        /*0010*/ 	.short	0x000d
        /*0012*/ 	.short	0x0048
        /*0014*/ 	.byte	0x00, 0xf4, 0x21, 0x00


	//----- nvinfo : EIATTR_KPARAM_INFO
	.align		4
.L_9:
        /*0018*/ 	.byte	0x04, 0x17
        /*001a*/ 	.short	(.L_11 - .L_10)
.L_10:
        /*001c*/ 	.word	0x00000000
        /*0020*/ 	.short	0x000c
        /*0022*/ 	.short	0x0040
        /*0024*/ 	.byte	0x00, 0xf4, 0x21, 0x00


	//----- nvinfo : EIATTR_KPARAM_INFO
	.align		4
.L_11:
        /*0028*/ 	.byte	0x04, 0x17
        /*002a*/ 	.short	(.L_13 - .L_12)
.L_12:
        /*002c*/ 	.word	0x00000000
        /*0030*/ 	.short	0x000b
        /*0032*/ 	.short	0x0038
        /*0034*/ 	.byte	0x00, 0xf0, 0x11, 0x00


	//----- nvinfo : EIATTR_KPARAM_INFO
	.align		4
.L_13:
        /*0038*/ 	.byte	0x04, 0x17
        /*003a*/ 	.short	(.L_15 - .L_14)
.L_14:
        /*003c*/ 	.word	0x00000000
        /*0040*/ 	.short	0x000a
        /*0042*/ 	.short	0x0034
        /*0044*/ 	.byte	0x00, 0xf0, 0x11, 0x00


	//----- nvinfo : EIATTR_KPARAM_INFO
	.align		4
.L_15:
        /*0048*/ 	.byte	0x04, 0x17
        /*004a*/ 	.short	(.L_17 - .L_16)
.L_16:
        /*004c*/ 	.word	0x00000000
        /*0050*/ 	.short	0x0009
        /*0052*/ 	.short	0x0030
        /*0054*/ 	.byte	0x00, 0xf0, 0x11, 0x00


	//----- nvinfo : EIATTR_KPARAM_INFO
	.align		4
.L_17:
        /*0058*/ 	.byte	0x04, 0x17
        /*005a*/ 	.short	(.L_19 - .L_18)
.L_18:
        /*005c*/ 	.word	0x00000000
        /*0060*/ 	.short	0x0008
        /*0062*/ 	.short	0x002c
        /*0064*/ 	.byte	0x00, 0xf0, 0x11, 0x00


	//----- nvinfo : EIATTR_KPARAM_INFO
	.align		4
.L_19:
        /*0068*/ 	.byte	0x04, 0x17
        /*006a*/ 	.short	(.L_21 - .L_20)
.L_20:
        /*006c*/ 	.word	0x00000000
        /*0070*/ 	.short	0x0007
        /*0072*/ 	.short	0x0028
        /*0074*/ 	.byte	0x00, 0xf0, 0x11, 0x00


	//----- nvinfo : EIATTR_KPARAM_INFO
	.align		4
.L_21:
        /*0078*/ 	.byte	0x04, 0x17
        /*007a*/ 	.short	(.L_23 - .L_22)
.L_22:
        /*007c*/ 	.word	0x00000000
        /*0080*/ 	.short	0x0006
        /*0082*/ 	.short	0x0024
        /*0084*/ 	.byte	0x00, 0xf0, 0x11, 0x00


	//----- nvinfo : EIATTR_KPARAM_INFO
	.align		4
.L_23:
        /*0088*/ 	.byte	0x04, 0x17
        /*008a*/ 	.short	(.L_25 - .L_24)
.L_24:
        /*008c*/ 	.word	0x00000000
        /*0090*/ 	.short	0x0005
        /*0092*/ 	.short	0x0020
        /*0094*/ 	.byte	0x00, 0xf0, 0x11, 0x00


	//----- nvinfo : EIATTR_KPARAM_INFO
	.align		4
.L_25:
        /*0098*/ 	.byte	0x04, 0x17
        /*009a*/ 	.short	(.L_27 - .L_26)
.L_26:
        /*009c*/ 	.word	0x00000000
        /*00a0*/ 	.short	0x0004
        /*00a2*/ 	.short	0x001c
        /*00a4*/ 	.byte	0x00, 0xf0, 0x11, 0x00


	//----- nvinfo : EIATTR_KPARAM_INFO
	.align		4
.L_27:
        /*00a8*/ 	.byte	0x04, 0x17
        /*00aa*/ 	.short	(.L_29 - .L_28)
.L_28:
        /*00ac*/ 	.word	0x00000000
        /*00b0*/ 	.short	0x0003
        /*00b2*/ 	.short	0x0018
        /*00b4*/ 	.byte	0x00, 0xf0, 0x11, 0x00


	//----- nvinfo : EIATTR_KPARAM_INFO
	.align		4
.L_29:
        /*00b8*/ 	.byte	0x04, 0x17
        /*00ba*/ 	.short	(.L_31 - .L_30)
.L_30:
        /*00bc*/ 	.word	0x00000000
        /*00c0*/ 	.short	0x0002
        /*00c2*/ 	.short	0x0010
        /*00c4*/ 	.byte	0x00, 0xf4, 0x21, 0x00


	//----- nvinfo : EIATTR_KPARAM_INFO
	.align		4
.L_31:
        /*00c8*/ 	.byte	0x04, 0x17
        /*00ca*/ 	.short	(.L_33 - .L_32)
.L_32:
        /*00cc*/ 	.word	0x00000000
        /*00d0*/ 	.short	0x0001
        /*00d2*/ 	.short	0x0008
        /*00d4*/ 	.byte	0x00, 0xf4, 0x21, 0x00


	//----- nvinfo : EIATTR_KPARAM_INFO
	.align		4
.L_33:
        /*00d8*/ 	.byte	0x04, 0x17
        /*00da*/ 	.short	(.L_35 - .L_34)
.L_34:
        /*00dc*/ 	.word	0x00000000
        /*00e0*/ 	.short	0x0000
        /*00e2*/ 	.short	0x0000
        /*00e4*/ 	.byte	0x00, 0xf4, 0x21, 0x00


	//----- nvinfo : EIATTR_SPARSE_MMA_MASK
	.align		4
.L_35:
        /*00e8*/ 	.byte	0x03, 0x50
        /*00ea*/ 	.short	0x0000


	//----- nvinfo : EIATTR_MAXREG_COUNT
	.align		4
        /*00ec*/ 	.byte	0x03, 0x1b
        /*00ee*/ 	.short	0x00ff


	//----- nvinfo : EIATTR_NUM_BARRIERS
	.align		4
        /*00f0*/ 	.byte	0x02, 0x4c
        /*00f2*/ 	.byte	0x01
	.zero		1


	//----- nvinfo : EIATTR_ANNOTATIONS
	.align		4
        /*00f4*/ 	.byte	0x04, 0x55
        /*00f6*/ 	.short	(.L_37 - .L_36)


	//   ....[0]....
.L_36:
        /*00f8*/ 	.word	0x00000001
        /*00fc*/ 	.byte	0x40, 0x05, 0x00, 0x00, 0x01, 0x00, 0x00, 0x00, 0x70, 0x05, 0x00, 0x00, 0x01, 0x00, 0x00, 0x00
        /* <DEDUP_REMOVED lines=853> */
        /*365c*/ 	.byte	0x80, 0xf8, 0x00, 0x00, 0x01, 0x00, 0x00, 0x00, 0x10, 0xff, 0x00, 0x00


	//----- nvinfo : EIATTR_MERCURY_ISA_VERSION
	.align		4
.L_37:
        /*3668*/ 	.byte	0x03, 0x5f
        /*366a*/ 	.short	0x0101


	//----- nvinfo : EIATTR_EXIT_INSTR_OFFSETS
	.align		4
        /*366c*/ 	.byte	0x04, 0x1c
        /*366e*/ 	.short	(.L_39 - .L_38)


	//   ....[0]....
.L_38:
        /*3670*/ 	.word	0x00010230


	//   ....[1]....
        /*3674*/ 	.word	0x00010250


	//----- nvinfo : EIATTR_REQNTID
	.align		4
.L_39:
        /*3678*/ 	.byte	0x04, 0x10
        /*367a*/ 	.short	(.L_41 - .L_40)
.L_40:
        /*367c*/ 	.word	0x00000040
        /*3680*/ 	.word	0x00000001
        /*3684*/ 	.word	0x00000001


	//----- nvinfo : EIATTR_CBANK_PARAM_SIZE
	.align		4
.L_41:
        /*3688*/ 	.byte	0x03, 0x19
        /*368a*/ 	.short	0x0050


	//----- nvinfo : EIATTR_PARAM_CBANK
	.align		4
        /*368c*/ 	.byte	0x04, 0x0a
        /*368e*/ 	.short	(.L_43 - .L_42)
	.align		4
.L_42:
        /*3690*/ 	.word	index@(.nv.constant0.matmul_kernel)
        /*3694*/ 	.short	0x0210
        /*3696*/ 	.short	0x0050


	//----- nvinfo : EIATTR_SW_WAR
	.align		4
.L_43:
        /*3698*/ 	.byte	0x04, 0x36
        /*369a*/ 	.short	(.L_45 - .L_44)
.L_44:
        /*369c*/ 	.word	0x00000008
.L_45:


//--------------------- .nv.callgraph             --------------------------
	.section	.nv.callgraph,"",@"SHT_CUDA_CALLGRAPH"
	.align	4
	.sectionentsize	8
	.align		4
        /*0000*/ 	.word	0x00000000
	.align		4
        /*0004*/ 	.word	0xffffffff
	.align		4
        /*0008*/ 	.word	0x00000000
	.align		4
        /*000c*/ 	.word	0xfffffffe
	.align		4
        /*0010*/ 	.word	0x00000000
	.align		4
        /*0014*/ 	.word	0xfffffffd
	.align		4
        /*0018*/ 	.word	0x00000000
	.align		4
        /*001c*/ 	.word	0xfffffffc


//--------------------- .text.matmul_kernel       --------------------------
	.section	.text.matmul_kernel,"ax",@progbits
	.align	128
        .global         matmul_kernel
        .type           matmul_kernel,@function
        .size           matmul_kernel,(.L_x_4 - matmul_kernel)
        .other          matmul_kernel,@"STO_CUDA_ENTRY STV_DEFAULT"
matmul_kernel:
.text.matmul_kernel:
[----:B------:R-:W0:Y:S08]  /*0000*/  LDC R1, c[0x0][0x28] ;  /* 0x00000a00ff017b82 */ /* 0x000e300000000800 */
[----:B------:R-:W1:Y:S01]  /*0010*/  LDC.64 R14, c[0x0][0x228] ;  /* 0x00008a00ff0e7b82 */ /* 0x000e620000000a00 */
[----:B------:R-:W2:Y:S01]  /*0020*/  S2R R16, SR_TID.X ;  /* 0x0000000000107919 */ /* 0x000ea20000002100 */
[----:B0-----:R-:W-:Y:S01]  /*0030*/  VIADD R1, R1, 0xfffff600 ;  /* 0xfffff60001017836 */ /* 0x001fe20000000000 */
[----:B------:R-:W-:Y:S01]  /*0040*/  ULDC UR4, c[0x0][0x230] ;  /* 0x00008c0000047ab9 */ /* 0x000fe20000000800 */
[----:B------:R-:W-:Y:S01]  /*0050*/  ULDC UR5, c[0x0][0x230] ;  /* 0x00008c0000057ab9 */ /* 0x000fe20000000800 */
[----:B------:R-:W-:Y:S01]  /*0060*/  UIADD3 UR4, UR4, 0x1f, URZ ;  /* 0x0000001f04047890 */ /* 0x000fe2000fffe03f */
[----:B------:R-:W-:-:S03]  /*0070*/  ULDC.64 UR10, c[0x0][0x208] ;  /* 0x00008200000a7ab9 */ /* 0x000fc60000000a00 */
[----:B------:R-:W-:Y:S01]  /*0080*/  UISETP.GT.AND UP0, UPT, UR4, 0x1f, UPT ;  /* 0x0000001f0400788c */ /* 0x000fe2000bf04270 */
[----:B-1----:R-:W-:-:S05]  /*0090*/  VIADD R0, R15, 0xf ;  /* 0x0000000f0f007836 */ /* 0x002fca0000000000 */
[----:B------:R-:W-:-:S04]  /*00a0*/  SHF.R.S32.HI R3, RZ, 0x1f, R0 ;  /* 0x0000001fff037819 */ /* 0x000fc80000011400 */
[----:B------:R-:W-:Y:S02]  /*00b0*/  LEA.HI R3, R3, R0, RZ, 0x4 ;  /* 0x0000000003037211 */ /* 0x000fe400078f20ff */
[----:B--2---:R-:W-:Y:S02]  /*00c0*/  LOP3.LUT R22, R16, 0x20, RZ, 0xc0, !PT ;  /* 0x0000002010167812 */ /* 0x004fe400078ec0ff */
[----:B------:R-:W-:Y:S02]  /*00d0*/  SHF.R.S32.HI R0, RZ, 0x4, R3 ;  /* 0x00000004ff007819 */ /* 0x000fe40000011403 */
[----:B------:R-:W0:Y:S03]  /*00e0*/  S2R R3, SR_CTAID.X ;  /* 0x0000000000037919 */ /* 0x000e260000002500 */
[----:B------:R-:W-:-:S05]  /*00f0*/  IMAD.SHL.U32 R0, R0, 0x8, RZ ;  /* 0x0000000800007824 */ /* 0x000fca00078e00ff */
[-C--:B------:R-:W-:Y:S02]  /*0100*/  IABS R7, R0.reuse ;  /* 0x0000000000077213 */ /* 0x080fe40000000000 */
[----:B------:R-:W-:Y:S02]  /*0110*/  IABS R10, R0 ;  /* 0x00000000000a7213 */ /* 0x000fe40000000000 */
[----:B------:R-:W1:Y:S08]  /*0120*/  I2F.RP R2, R7 ;  /* 0x0000000700027306 */ /* 0x000e700000209400 */
[----:B-1----:R-:W1:Y:S01]  /*0130*/  MUFU.RCP R2, R2 ;  /* 0x0000000200027308 */ /* 0x002e620000001000 */
[----:B0-----:R-:W-:Y:S01]  /*0140*/  IABS R8, R3 ;  /* 0x0000000300087213 */ /* 0x001fe20000000000 */
[----:B-1----:R-:W-:-:S02]  /*0150*/  VIADD R4, R2, 0xffffffe ;  /* 0x0ffffffe02047836 */ /* 0x002fc40000000000 */
[----:B------:R-:W-:-:S04]  /*0160*/  IMAD.MOV R2, RZ, RZ, -R10 ;  /* 0x000000ffff027224 */ /* 0x000fc800078e0a0a */
[----:B------:R0:W1:Y:S02]  /*0170*/  F2I.FTZ.U32.TRUNC.NTZ R5, R4 ;  /* 0x0000000400057305 */ /* 0x000064000021f000 */
[----:B0-----:R-:W-:Y:S02]  /*0180*/  IMAD.MOV.U32 R4, RZ, RZ, RZ ;  /* 0x000000ffff047224 */ /* 0x001fe400078e00ff */
[----:B-1----:R-:W-:-:S04]  /*0190*/  IMAD.MOV R6, RZ, RZ, -R5 ;  /* 0x000000ffff067224 */ /* 0x002fc800078e0a05 */
[----:B------:R-:W-:Y:S02]  /*01a0*/  IMAD R9, R6, R7, RZ ;  /* 0x0000000706097224 */ /* 0x000fe400078e02ff */
[----:B------:R-:W-:Y:S02]  /*01b0*/  IMAD.MOV.U32 R6, RZ, RZ, R8 ;  /* 0x000000ffff067224 */ /* 0x000fe400078e0008 */
[----:B------:R-:W-:-:S06]  /*01c0*/  IMAD.HI.U32 R5, R5, R9, R4 ;  /* 0x0000000905057227 */ /* 0x000fcc00078e0004 */
[----:B------:R-:W-:-:S04]  /*01d0*/  IMAD.HI.U32 R5, R5, R6, RZ ;  /* 0x0000000605057227 */ /* 0x000fc800078e00ff */
[----:B------:R-:W-:-:S05]  /*01e0*/  IMAD R2, R5, R2, R6 ;  /* 0x0000000205027224 */ /* 0x000fca00078e0206 */
[----:B------:R-:W-:-:S13]  /*01f0*/  ISETP.GT.U32.AND P1, PT, R7, R2, PT ;  /* 0x000000020700720c */ /* 0x000fda0003f24070 */
[----:B------:R-:W-:Y:S02]  /*0200*/  @!P1 IMAD.IADD R2, R2, 0x1, -R7 ;  /* 0x0000000102029824 */ /* 0x000fe400078e0a07 */
[----:B------:R-:W-:Y:S01]  /*0210*/  @!P1 VIADD R5, R5, 0x1 ;  /* 0x0000000105059836 */ /* 0x000fe20000000000 */
[----:B------:R-:W-:Y:S02]  /*0220*/  ISETP.NE.AND P1, PT, R0, RZ, PT ;  /* 0x000000ff0000720c */ /* 0x000fe40003f25270 */
[----:B------:R-:W-:Y:S02]  /*0230*/  ISETP.GE.U32.AND P0, PT, R2, R7, PT ;  /* 0x000000070200720c */ /* 0x000fe40003f06070 */
[----:B------:R-:W-:-:S04]  /*0240*/  LOP3.LUT R2, R3, R0, RZ, 0x3c, !PT ;  /* 0x0000000003027212 */ /* 0x000fc800078e3cff */
[----:B------:R-:W-:Y:S01]  /*0250*/  ISETP.GE.AND P2, PT, R2, RZ, PT ;  /* 0x000000ff0200720c */ /* 0x000fe20003f46270 */
[----:B------:R-:W-:-:S06]  /*0260*/  VIADD R2, R14, 0xff ;  /* 0x000000ff0e027836 */ /* 0x000fcc0000000000 */
[----:B------:R-:W-:-:S04]  /*0270*/  @P0 VIADD R5, R5, 0x1 ;  /* 0x0000000105050836 */ /* 0x000fc80000000000 */
[----:B------:R-:W-:Y:S01]  /*0280*/  IMAD.MOV.U32 R4, RZ, RZ, R5 ;  /* 0x000000ffff047224 */ /* 0x000fe200078e0005 */
[----:B------:R-:W-:-:S03]  /*0290*/  SHF.R.S32.HI R5, RZ, 0x1f, R2 ;  /* 0x0000001fff057819 */ /* 0x000fc60000011402 */
[----:B------:R-:W-:Y:S01]  /*02a0*/  @!P2 IMAD.MOV R4, RZ, RZ, -R4 ;  /* 0x000000ffff04a224 */ /* 0x000fe200078e0a04 */
[----:B------:R-:W-:Y:S02]  /*02b0*/  @!P1 LOP3.LUT R4, RZ, R0, RZ, 0x33, !PT ;  /* 0x00000000ff049212 */ /* 0x000fe400078e33ff */
[----:B------:R-:W-:-:S03]  /*02c0*/  LEA.HI R5, R5, R2, RZ, 0x8 ;  /* 0x0000000205057211 */ /* 0x000fc600078f40ff */
[----:B------:R-:W-:Y:S02]  /*02d0*/  IMAD.SHL.U32 R2, R4, 0x8, RZ ;  /* 0x0000000804027824 */ /* 0x000fe400078e00ff */
[----:B------:R-:W-:-:S03]  /*02e0*/  IMAD.MOV R4, RZ, RZ, -R4 ;  /* 0x000000ffff047224 */ /* 0x000fc600078e0a04 */
[----:B------:R-:W-:Y:S01]  /*02f0*/  LEA.HI.SX32 R5, R5, -R2, 0x18 ;  /* 0x8000000205057211 */ /* 0x000fe200078fc2ff */
[----:B------:R-:W-:Y:S02]  /*0300*/  IMAD R13, R0, R4, R3 ;  /* 0x00000004000d7224 */ /* 0x000fe400078e0203 */
[----:B------:R-:W-:Y:S01]  /*0310*/  IMAD.MOV.U32 R4, RZ, RZ, RZ ;  /* 0x000000ffff047224 */ /* 0x000fe200078e00ff */
[----:B------:R-:W-:Y:S02]  /*0320*/  VIMNMX R6, R5, 0x8, PT ;  /* 0x0000000805067848 */ /* 0x000fe40003fe0100 */
[----:B------:R-:W-:Y:S02]  /*0330*/  IABS R11, R13 ;  /* 0x0000000d000b7213 */ /* 0x000fe40000000000 */
[----:B------:R-:W-:-:S04]  /*0340*/  IABS R9, R6 ;  /* 0x0000000600097213 */ /* 0x000fc80000000000 */
[----:B------:R-:W0:Y:S08]  /*0350*/  I2F.RP R7, R9 ;  /* 0x0000000900077306 */ /* 0x000e300000209400 */
[----:B0-----:R-:W0:Y:S02]  /*0360*/  MUFU.RCP R7, R7 ;  /* 0x0000000700077308 */ /* 0x001e240000001000 */
[----:B0-----:R-:W-:-:S06]  /*0370*/  VIADD R5, R7, 0xffffffe ;  /* 0x0ffffffe07057836 */ /* 0x001fcc0000000000 */
[----:B------:R-:W0:Y:S02]  /*0380*/  F2I.FTZ.U32.TRUNC.NTZ R5, R5 ;  /* 0x0000000500057305 */ /* 0x000e24000021f000 */
[----:B0-----:R-:W-:-:S04]  /*0390*/  IMAD.MOV R8, RZ, RZ, -R5 ;  /* 0x000000ffff087224 */ /* 0x001fc800078e0a05 */
[----:B------:R-:W-:-:S04]  /*03a0*/  IMAD.MOV.U32 R0, RZ, RZ, R8 ;  /* 0x000000ffff007224 */ /* 0x000fc800078e0008 */
[----:B------:R-:W-:Y:S01]  /*03b0*/  IMAD R3, R0, R9, RZ ;  /* 0x0000000900037224 */ /* 0x000fe200078e02ff */
[----:B------:R-:W-:-:S03]  /*03c0*/  IABS R0, R6 ;  /* 0x0000000600007213 */ /* 0x000fc60000000000 */
[----:B------:R-:W-:-:S04]  /*03d0*/  IMAD.HI.U32 R4, R5, R3, R4 ;  /* 0x0000000305047227 */ /* 0x000fc800078e0004 */
[----:B------:R-:W-:Y:S02]  /*03e0*/  IMAD.MOV R0, RZ, RZ, -R0 ;  /* 0x000000ffff007224 */ /* 0x000fe400078e0a00 */
        /* <DEDUP_REMOVED lines=8> */
[----:B------:R-:W-:Y:S02]  /*0470*/  ISETP.GE.AND P2, PT, R0, RZ, PT ;  /* 0x000000ff0000720c */ /* 0x000fe40003f46270 */
[----:B------:R-:W-:-:S05]  /*0480*/  LOP3.LUT R0, R16, 0x3f, RZ, 0xc0, !PT ;  /* 0x0000003f10007812 */ /* 0x000fca00078ec0ff */
[----:B------:R-:W-:Y:S01]  /*0490*/  @P0 VIADD R4, R4, 0x1 ;  /* 0x0000000104040836 */ /* 0x000fe20000000000 */
[----:B------:R-:W-:-:S05]  /*04a0*/  PLOP3.LUT P0, PT, PT, PT, UP0, 0x80, 0x0 ;  /* 0x000000000000781c */ /* 0x000fca0003f0f008 */
[----:B------:R-:W-:Y:S01]  /*04b0*/  @!P2 IMAD.MOV R4, RZ, RZ, -R4 ;  /* 0x000000ffff04a224 */ /* 0x000fe200078e0a04 */
[----:B------:R-:W-:-:S05]  /*04c0*/  @!P1 LOP3.LUT R4, RZ, R6, RZ, 0x33, !PT ;  /* 0x00000006ff049212 */ /* 0x000fca00078e33ff */
[----:B------:R-:W-:Y:S02]  /*04d0*/  IMAD.MOV R3, RZ, RZ, -R4 ;  /* 0x000000ffff037224 */ /* 0x000fe400078e0a04 */
[----:B------:R-:W-:Y:S02]  /*04e0*/  IMAD.SHL.U32 R12, R4, 0x10, RZ ;  /* 0x00000010040c7824 */ /* 0x000fe400078e00ff */
[----:B------:R-:W-:-:S04]  /*04f0*/  IMAD R3, R6, R3, R13 ;  /* 0x0000000306037224 */ /* 0x000fc800078e020d */
[----:B------:R-:W-:-:S04]  /*0500*/  IMAD.IADD R3, R2, 0x1, R3 ;  /* 0x0000000102037824 */ /* 0x000fc800078e0203 */
[----:B------:R-:W-:Y:S02]  /*0510*/  IMAD R17, R3, 0x100, R0 ;  /* 0x0000010003117824 */ /* 0x000fe400078e0200 */
[----:B------:R-:W-:Y:S02]  /*0520*/  IMAD.U32 R0, RZ, RZ, UR5 ;  /* 0x00000005ff007e24 */ /* 0x000fe4000f8e00ff */
[C---:B------:R-:W-:Y:S01]  /*0530*/  VIADD R3, R17.reuse, 0x40 ;  /* 0x0000004011037836 */ /* 0x040fe20000000000 */
[----:B------:R0:W-:Y:S01]  /*0540*/  STL [R1+0x2ec], R17 ;  /* 0x0002ec1101007387 */ /* 0x0001e20000100800 */
[C---:B------:R-:W-:Y:S02]  /*0550*/  VIADD R2, R17.reuse, 0x80 ;  /* 0x0000008011027836 */ /* 0x040fe40000000000 */
[----:B------:R-:W-:Y:S01]  /*0560*/  VIADD R25, R17, 0xc0 ;  /* 0x000000c011197836 */ /* 0x000fe20000000000 */
[----:B------:R0:W-:Y:S04]  /*0570*/  STL [R1+0x6c4], R3 ;  /* 0x0006c40301007387 */ /* 0x0001e80000100800 */
[----:B------:R0:W-:Y:S04]  /*0580*/  STL [R1+0x6c0], R12 ;  /* 0x0006c00c01007387 */ /* 0x0001e80000100800 */
[----:B------:R0:W-:Y:S04]  /*0590*/  STL [R1+0x6c8], R2 ;  /* 0x0006c80201007387 */ /* 0x0001e80000100800 */
[----:B------:R0:W-:Y:S01]  /*05a0*/  STL [R1+0x6cc], R25 ;  /* 0x0006cc1901007387 */ /* 0x0001e20000100800 */
[----:B------:R-:W-:Y:S05]  /*05b0*/  @P0 BRA `(.L_x_0) ;  /* 0x00000004000c0947 */ /* 0x000fea0003800000 */
[----:B------:R-:W-:Y:S01]  /*05c0*/  IMAD.SHL.U32 R0, R16, 0x10, RZ ;  /* 0x0000001010007824 */ /* 0x000fe200078e00ff */
[----:B------:R2:W-:Y:S04]  /*05d0*/  STL [R1+0xa0], RZ ;  /* 0x0000a0ff01007387 */ /* 0x0005e80000100800 */
[----:B------:R2:W-:Y:S04]  /*05e0*/  STL [R1+0x6d4], R0 ;  /* 0x0006d40001007387 */ /* 0x0005e80000100800 */
[----:B------:R2:W-:Y:S04]  /*05f0*/  STL [R1+0xa4], RZ ;  /* 0x0000a4ff01007387 */ /* 0x0005e80000100800 */
        /* <DEDUP_REMOVED lines=61> */
[----:B------:R2:W-:Y:S01]  /*09d0*/  STL [R1+0x14c], RZ ;  /* 0x00014cff01007387 */ /* 0x0005e20000100800 */
[----:B------:R-:W-:Y:S05]  /*09e0*/  BRA `(.L_x_1) ;  /* 0x000000c800047947 */ /* 0x000fea0003800000 */
.L_x_0:
[----:B------:R-:W-:Y:S01]  /*09f0*/  IABS R16, R14 ;  /* 0x0000000e00107213 */ /* 0x000fe20000000000 */
[----:B------:R1:W-:Y:S01]  /*0a00*/  STL [R1+0x6d8], R0 ;  /* 0x0006d80001007387 */ /* 0x0003e20000100800 */
[----:B------:R-:W-:Y:S01]  /*0a10*/  IABS R21, R15 ;  /* 0x0000000f00157213 */ /* 0x000fe20000000000 */
[----:B------:R-:W-:Y:S01]  /*0a20*/  ULDC UR5, c[0x0][0x240] ;  /* 0x0000900000057ab9 */ /* 0x000fe20000000800 */
[----:B0-----:R-:W0:Y:S01]  /*0a30*/  I2F.RP R3, R16 ;  /* 0x0000001000037306 */ /* 0x001e220000209400 */
[----:B------:R2:W-:Y:S01]  /*0a40*/  STL [R1+0x6dc], R14 ;  /* 0x0006dc0e01007387 */ /* 0x0005e20000100800 */
[----:B------:R-:W-:Y:S01]  /*0a50*/  LEA.HI R22, R22, R12, RZ, 0x1b ;  /* 0x0000000c16167211 */ /* 0x000fe200078fd8ff */
[----:B------:R-:W-:Y:S01]  /*0a60*/  ULDC.64 UR8, c[0x0][0x218] ;  /* 0x0000860000087ab9 */ /* 0x000fe20000000a00 */
[----:B------:R-:W-:Y:S01]  /*0a70*/  ULDC UR23, c[0x0][0x238] ;  /* 0x00008e0000177ab9 */ /* 0x000fe20000000800 */
[----:B------:R-:W-:Y:S01]  /*0a80*/  ULDC UR22, c[0x0][0x238] ;  /* 0x00008e0000167ab9 */ /* 0x000fe20000000800 */
[----:B------:R-:W-:Y:S01]  /*0a90*/  ULDC UR24, c[0x0][0x238] ;  /* 0x00008e0000187ab9 */ /* 0x000fe20000000800 */
[----:B-1----:R-:W3:Y:S01]  /*0aa0*/  LDL R0, [R1+0x2ec] ;  /* 0x0002ec0001007983 */ /* 0x002ee20000100800 */
[----:B------:R-:W1:Y:S01]  /*0ab0*/  I2F.RP R2, R21 ;  /* 0x0000001500027306 */ /* 0x000e620000209400 */
[----:B------:R-:W-:Y:S01]  /*0ac0*/  ULDC UR25, c[0x0][0x238] ;  /* 0x00008e0000197ab9 */ /* 0x000fe20000000800 */
[----:B------:R-:W-:Y:S01]  /*0ad0*/  ULDC UR26, c[0x0][0x238] ;  /* 0x00008e00001a7ab9 */ /* 0x000fe20000000800 */
[----:B--2---:R-:W2:Y:S05]  /*0ae0*/  LDL R14, [R1+0x6c8] ;  /* 0x0006c800010e7983 */ /* 0x004eaa0000100800 */
[----:B0-----:R-:W0:Y:S08]  /*0af0*/  MUFU.RCP R3, R3 ;  /* 0x0000000300037308 */ /* 0x001e300000001000 */
[----:B-1----:R-:W1:Y:S01]  /*0b00*/  MUFU.RCP R2, R2 ;  /* 0x0000000200027308 */ /* 0x002e620000001000 */
[----:B0-----:R-:W-:-:S07]  /*0b10*/  VIADD R28, R3, 0xffffffe ;  /* 0x0ffffffe031c7836 */ /* 0x001fce0000000000 */
[----:B------:R0:W4:Y:S01]  /*0b20*/  F2I.FTZ.U32.TRUNC.NTZ R29, R28 ;  /* 0x0000001c001d7305 */ /* 0x000122000021f000 */
[----:B-1----:R-:W-:-:S07]  /*0b30*/  VIADD R4, R2, 0xffffffe ;  /* 0x0ffffffe02047836 */ /* 0x002fce0000000000 */
[----:B------:R-:W1:Y:S01]  /*0b40*/  F2I.FTZ.U32.TRUNC.NTZ R5, R4 ;  /* 0x0000000400057305 */ /* 0x000e62000021f000 */
[----:B0-----:R-:W-:Y:S02]  /*0b50*/  IMAD.MOV.U32 R28, RZ, RZ, RZ ;  /* 0x000000ffff1c7224 */ /* 0x001fe400078e00ff */
[----:B----4-:R-:W-:-:S04]  /*0b60*/  IMAD.MOV R7, RZ, RZ, -R29 ;  /* 0x000000ffff077224 */ /* 0x010fc800078e0a1d */
[----:B------:R-:W-:-:S04]  /*0b70*/  IMAD R7, R7, R16, RZ ;  /* 0x0000001007077224 */ /* 0x000fc800078e02ff */
[----:B------:R-:W-:Y:S02]  /*0b80*/  IMAD.HI.U32 R28, R29, R7, R28 ;  /* 0x000000071d1c7227 */ /* 0x000fe400078e001c */
[----:B------:R-:W4:Y:S02]  /*0b90*/  LDL R29, [R1+0x6c4] ;  /* 0x0006c400011d7983 */ /* 0x000f240000100800 */
[----:B-1----:R-:W-:Y:S02]  /*0ba0*/  IMAD.MOV R6, RZ, RZ, -R5 ;  /* 0x000000ffff067224 */ /* 0x002fe400078e0a05 */
[----:B------:R-:W-:Y:S02]  /*0bb0*/  VIADD R2, R22, 0xe ;  /* 0x0000000e16027836 */ /* 0x000fe40000000000 */
[----:B------:R-:W-:Y:S02]  /*0bc0*/  IMAD R27, R6, R21, RZ ;  /* 0x00000015061b7224 */ /* 0x000fe400078e02ff */
[----:B------:R-:W-:Y:S01]  /*0bd0*/  IMAD.MOV.U32 R4, RZ, RZ, RZ ;  /* 0x000000ffff047224 */ /* 0x000fe200078e00ff */
[----:B------:R-:W-:-:S03]  /*0be0*/  IABS R6, R2 ;  /* 0x0000000200067213 */ /* 0x000fc60000000000 */
[----:B------:R-:W-:-:S04]  /*0bf0*/  IMAD.HI.U32 R27, R5, R27, R4 ;  /* 0x0000001b051b7227 */ /* 0x000fc800078e0004 */
[C---:B------:R-:W-:Y:S02]  /*0c00*/  VIADD R24, R22.reuse, 0xc ;  /* 0x0000000c16187836 */ /* 0x040fe40000000000 */
[C---:B------:R-:W-:Y:S02]  /*0c10*/  VIADD R10, R22.reuse, 0xa ;  /* 0x0000000a160a7836 */ /* 0x040fe40000000000 */
[----:B------:R-:W-:Y:S01]  /*0c20*/  IMAD.HI.U32 R3, R27, R6, RZ ;  /* 0x000000061b037227 */ /* 0x000fe200078e00ff */
[----:B------:R-:W-:Y:S02]  /*0c30*/  IABS R4, R24 ;  /* 0x0000001800047213 */ /* 0x000fe40000000000 */
[----:B------:R-:W-:Y:S01]  /*0c40*/  IABS R17, R10 ;  /* 0x0000000a00117213 */ /* 0x000fe20000000000 */
[----:B------:R-:W-:Y:S02]  /*0c50*/  IMAD.MOV R3, RZ, RZ, -R3 ;  /* 0x000000ffff037224 */ /* 0x000fe400078e0a03 */
[----:B------:R-:W-:-:S02]  /*0c60*/  VIADD R19, R22, 0x6 ;  /* 0x0000000616137836 */ /* 0x000fc40000000000 */
[----:B------:R-:W-:Y:S02]  /*0c70*/  IMAD R23, R21, R3, R6 ;  /* 0x0000000315177224 */ /* 0x000fe400078e0206 */
[----:B------:R-:W-:-:S04]  /*0c80*/  IMAD.HI.U32 R5, R27, R4, RZ ;  /* 0x000000041b057227 */ /* 0x000fc800078e00ff */
[----:B------:R-:W-:Y:S02]  /*0c90*/  VIADD R20, R22, 0x8 ;  /* 0x0000000816147836 */ /* 0x000fe40000000000 */
[----:B------:R-:W-:Y:S01]  /*0ca0*/  IMAD.HI.U32 R3, R27, R17, RZ ;  /* 0x000000111b037227 */ /* 0x000fe200078e00ff */
[----:B------:R-:W-:Y:S02]  /*0cb0*/  IABS R12, R19 ;  /* 0x00000013000c7213 */ /* 0x000fe40000000000 */
[----:B------:R-:W-:Y:S01]  /*0cc0*/  IABS R13, R20 ;  /* 0x00000014000d7213 */ /* 0x000fe20000000000 */
[----:B------:R-:W-:Y:S02]  /*0cd0*/  IMAD.MOV R5, RZ, RZ, -R5 ;  /* 0x000000ffff057224 */ /* 0x000fe400078e0a05 */
[----:B------:R-:W-:Y:S02]  /*0ce0*/  IMAD.MOV R3, RZ, RZ, -R3 ;  /* 0x000000ffff037224 */ /* 0x000fe400078e0a03 */
[----:B------:R-:W-:-:S02]  /*0cf0*/  IMAD R9, R21, R5, R4 ;  /* 0x0000000515097224 */ /* 0x000fc400078e0204 */
[C---:B------:R-:W-:Y:S02]  /*0d00*/  VIADD R18, R22.reuse, 0x4 ;  /* 0x0000000416127836 */ /* 0x040fe40000000000 */
[----:B------:R-:W-:Y:S02]  /*0d10*/  IMAD R17, R21, R3, R17 ;  /* 0x0000000315117224 */ /* 0x000fe400078e0211 */
[----:B------:R-:W-:Y:S02]  /*0d20*/  VIADD R5, R22, 0x2 ;  /* 0x0000000216057836 */ /* 0x000fe40000000000 */
[----:B------:R-:W-:Y:S01]  /*0d30*/  IMAD.HI.U32 R3, R27, R12, RZ ;  /* 0x0000000c1b037227 */ /* 0x000fe200078e00ff */
[----:B------:R-:W-:-:S03]  /*0d40*/  IABS R11, R18 ;  /* 0x00000012000b7213 */ /* 0x000fc60000000000 */
[----:B------:R-:W-:Y:S01]  /*0d50*/  IMAD.HI.U32 R6, R27, R13, RZ ;  /* 0x0000000d1b067227 */ /* 0x000fe200078e00ff */
[----:B------:R-:W-:-:S03]  /*0d60*/  IABS R4, R5 ;  /* 0x0000000500047213 */ /* 0x000fc60000000000 */
[----:B------:R-:W-:Y:S02]  /*0d70*/  IMAD.MOV R3, RZ, RZ, -R3 ;  /* 0x000000ffff037224 */ /* 0x000fe400078e0a03 */
[----:B------:R-:W-:Y:S01]  /*0d80*/  IMAD.MOV R6, RZ, RZ, -R6 ;  /* 0x000000ffff067224 */ /* 0x000fe200078e0a06 */
[----:B------:R-:W-:Y:S01]  /*0d90*/  IABS R8, R22 ;  /* 0x0000001600087213 */ /* 0x000fe20000000000 */
[----:B------:R-:W-:Y:S01]  /*0da0*/  IMAD R12, R21, R3, R12 ;  /* 0x00000003150c7224 */ /* 0x000fe200078e020c */
[----:B------:R-:W-:Y:S01]  /*0db0*/  IABS R3, R25 ;  /* 0x0000001900037213 */ /* 0x000fe20000000000 */
[----:B------:R-:W-:-:S04]  /*0dc0*/  IMAD.HI.U32 R7, R27, R11, RZ ;  /* 0x0000000b1b077227 */ /* 0x000fc800078e00ff */
[----:B------:R-:W-:Y:S02]  /*0dd0*/  IMAD R13, R21, R6, R13 ;  /* 0x00000006150d7224 */ /* 0x000fe400078e020d */
[----:B------:R-:W-:Y:S01]  /*0de0*/  IMAD.HI.U32 R6, R27, R4, RZ ;  /* 0x000000041b067227 */ /* 0x000fe200078e00ff */
[----:B------:R-:W-:-:S03]  /*0df0*/  ISETP.GT.U32.AND P2, PT, R21, R9, PT ;  /* 0x000000091500720c */ /* 0x000fc60003f44070 */
[----:B------:R-:W-:Y:S02]  /*0e00*/  IMAD.MOV R7, RZ, RZ, -R7 ;  /* 0x000000ffff077224 */ /* 0x000fe400078e0a07 */
[----:B------:R-:W-:Y:S02]  /*0e10*/  IMAD.MOV R6, RZ, RZ, -R6 ;  /* 0x000000ffff067224 */ /* 0x000fe400078e0a06 */
[----:B------:R-:W-:-:S04]  /*0e20*/  IMAD.HI.U32 R27, R27, R8, RZ ;  /* 0x000000081b1b7227 */ /* 0x000fc800078e00ff */
[----:B------:R-:W-:-:S04]  /*0e30*/  IMAD.HI.U32 R26, R28, R3, RZ ;  /* 0x000000031c1a7227 */ /* 0x000fc800078e00ff */
[C---:B------:R-:W-:Y:S02]  /*0e40*/  IMAD R11, R21.reuse, R7, R11 ;  /* 0x00000007150b7224 */ /* 0x040fe400078e020b */
[C---:B------:R-:W-:Y:S02]  /*0e50*/  IMAD R4, R21.reuse, R6, R4 ;  /* 0x0000000615047224 */ /* 0x040fe400078e0204 */
[----:B------:R-:W-:Y:S02]  /*0e60*/  IMAD.MOV R27, RZ, RZ, -R27 ;  /* 0x000000ffff1b7224 */ /* 0x000fe400078e0a1b */
[----:B------:R-:W-:Y:S01]  /*0e70*/  IMAD.MOV R26, RZ, RZ, -R26 ;  /* 0x000000ffff1a7224 */ /* 0x000fe200078e0a1a */
[C---:B------:R-:W-:Y:S01]  /*0e80*/  ISETP.GT.U32.AND P5, PT, R21.reuse, R12, PT ;  /* 0x0000000c1500720c */ /* 0x040fe20003fa4070 */
[----:B------:R-:W-:Y:S02]  /*0e90*/  IMAD R8, R21, R27, R8 ;  /* 0x0000001b15087224 */ /* 0x000fe400078e0208 */
[----:B------:R-:W-:-:S02]  /*0ea0*/  IMAD R3, R16, R26, R3 ;  /* 0x0000001a10037224 */ /* 0x000fc400078e0203 */
[----:B------:R-:W-:-:S03]  /*0eb0*/  @!P2 IMAD.IADD R9, R9, 0x1, -R21 ;  /* 0x000000010909a824 */ /* 0x000fc600078e0a15 */
[----:B------:R-:W-:Y:S02]  /*0ec0*/  ISETP.GT.U32.AND P2, PT, R16, R3, PT ;  /* 0x000000031000720c */ /* 0x000fe40003f44070 */
[C---:B------:R-:W-:Y:S02]  /*0ed0*/  ISETP.GT.U32.AND P0, PT, R21.reuse, R23, PT ;  /* 0x000000171500720c */ /* 0x040fe40003f04070 */
[C---:B------:R-:W-:Y:S01]  /*0ee0*/  ISETP.GT.U32.AND P6, PT, R21.reuse, R11, PT ;  /* 0x0000000b1500720c */ /* 0x040fe20003fc4070 */
[----:B------:R-:W-:Y:S01]  /*0ef0*/  @!P5 IMAD.IADD R12, R12, 0x1, -R21 ;  /* 0x000000010c0cd824 */ /* 0x000fe200078e0a15 */
[----:B------:R-:W-:-:S07]  /*0f00*/  ISETP.GT.U32.AND P3, PT, R21, R17, PT ;  /* 0x000000111500720c */ /* 0x000fce0003f64070 */
[----:B------:R-:W-:Y:S01]  /*0f10*/  @!P2 IMAD.IADD R3, R3, 0x1, -R16 ;  /* 0x000000010303a824 */ /* 0x000fe200078e0a10 */
[----:B------:R-:W-:Y:S01]  /*0f20*/  ISETP.GT.U32.AND P2, PT, R21, R12, PT ;  /* 0x0000000c1500720c */ /* 0x000fe20003f44070 */
[--C-:B------:R-:W-:Y:S01]  /*0f30*/  @!P0 IMAD.IADD R23, R23, 0x1, -R21.reuse ;  /* 0x0000000117178824 */ /* 0x100fe200078e0a15 */
[----:B------:R-:W-:Y:S01]  /*0f40*/  ISETP.GT.U32.AND P0, PT, R21, R4, PT ;  /* 0x000000041500720c */ /* 0x000fe20003f04070 */
[--C-:B------:R-:W-:Y:S02]  /*0f50*/  @!P6 IMAD.IADD R11, R11, 0x1, -R21.reuse ;  /* 0x000000010b0be824 */ /* 0x100fe400078e0a15 */
[----:B------:R-:W-:-:S08]  /*0f60*/  @!P3 IMAD.IADD R17, R17, 0x1, -R21 ;  /* 0x000000011111b824 */ /* 0x000fd000078e0a15 */
[--C-:B------:R-:W-:Y:S01]  /*0f70*/  @!P2 IMAD.IADD R12, R12, 0x1, -R21.reuse ;  /* 0x000000010c0ca824 */ /* 0x100fe200078e0a15 */
[----:B------:R-:W-:Y:S01]  /*0f80*/  ISETP.GT.U32.AND P2, PT, R16, R3, PT ;  /* 0x000000031000720c */ /* 0x000fe20003f44070 */
[----:B------:R-:W-:Y:S01]  /*0f90*/  @!P0 IMAD.IADD R4, R4, 0x1, -R21 ;  /* 0x0000000104048824 */ /* 0x000fe200078e0a15 */
[----:B------:R-:W-:-:S11]  /*0fa0*/  ISETP.GT.U32.AND P0, PT, R21, R17, PT ;  /* 0x000000111500720c */ /* 0x000fd60003f04070 */
[----:B------:R-:W-:Y:S01]  /*0fb0*/  @!P2 IMAD.IADD R3, R3, 0x1, -R16 ;  /* 0x000000010303a824 */ /* 0x000fe200078e0a10 */
[----:B------:R-:W-:Y:S01]  /*0fc0*/  ISETP.GE.AND P2, PT, R19, RZ, PT ;  /* 0x000000ff1300720c */ /* 0x000fe20003f46270 */
[----:B------:R-:W-:Y:S01]  /*0fd0*/  @!P0 IMAD.IADD R17, R17, 0x1, -R21 ;  /* 0x0000000111118824 */ /* 0x000fe200078e0a15 */
[----:B---3--:R-:W-:Y:S02]  /*0fe0*/  IABS R6, R0 ;  /* 0x0000000000067213 */ /* 0x008fe40000000000 */
[----:B--2---:R-:W-:-:S05]  /*0ff0*/  IABS R25, R14 ;  /* 0x0000000e00197213 */ /* 0x004fca0000000000 */
[----:B------:R-:W-:Y:S01]  /*1000*/  IMAD.HI.U32 R27, R28, R25, RZ ;  /* 0x000000191c1b7227 */ /* 0x000fe200078e00ff */
[----:B----4-:R-:W-:-:S05]  /*1010*/  IABS R7, R29 ;  /* 0x0000001d00077213 */ /* 0x010fca0000000000 */
[----:B------:R-:W-:-:S04]  /*1020*/  IMAD.HI.U32 R26, R28, R7, RZ ;  /* 0x000000071c1a7227 */ /* 0x000fc800078e00ff */
[----:B------:R-:W-:-:S04]  /*1030*/  IMAD.HI.U32 R28, R28, R6, RZ ;  /* 0x000000061c1c7227 */ /* 0x000fc800078e00ff */
[----:B------:R-:W-:-:S04]  /*1040*/  IMAD.MOV R28, RZ, RZ, -R28 ;  /* 0x000000ffff1c7224 */ /* 0x000fc800078e0a1c */
[----:B------:R-:W-:-:S05]  /*1050*/  IMAD R6, R16, R28, R6 ;  /* 0x0000001c10067224 */ /* 0x000fca00078e0206 */
[----:B------:R-:W-:-:S13]  /*1060*/  ISETP.GT.U32.AND P5, PT, R16, R6, PT ;  /* 0x000000061000720c */ /* 0x000fda0003fa4070 */
[----:B------:R-:W-:Y:S01]  /*1070*/  @!P5 IMAD.IADD R6, R6, 0x1, -R16 ;  /* 0x000000010606d824 */ /* 0x000fe200078e0a10 */
[----:B------:R-:W-:-:S13]  /*1080*/  ISETP.GT.U32.AND P5, PT, R21, R11, PT ;  /* 0x0000000b1500720c */ /* 0x000fda0003fa4070 */
[----:B------:R-:W-:Y:S01]  /*1090*/  @!P5 IMAD.IADD R11, R11, 0x1, -R21 ;  /* 0x000000010b0bd824 */ /* 0x000fe200078e0a15 */
[----:B------:R-:W-:Y:S01]  /*10a0*/  ISETP.GE.AND P5, PT, R10, RZ, PT ;  /* 0x000000ff0a00720c */ /* 0x000fe20003fa6270 */
[----:B------:R-:W-:Y:S01]  /*10b0*/  IMAD.MOV R27, RZ, RZ, -R27 ;  /* 0x000000ffff1b7224 */ /* 0x000fe200078e0a1b */
[----:B------:R-:W-:-:S03]  /*10c0*/  LOP3.LUT R10, RZ, R15, RZ, 0x33, !PT ;  /* 0x0000000fff0a7212 */ /* 0x000fc600078e33ff */
[----:B------:R-:W-:Y:S02]  /*10d0*/  IMAD R25, R16, R27, R25 ;  /* 0x0000001b10197224 */ /* 0x000fe400078e0219 */
[----:B------:R-:W2:Y:S06]  /*10e0*/  LDL R27, [R1+0x6cc] ;  /* 0x0006cc00011b7983 */ /* 0x000eac0000100800 */
[----:B------:R-:W-:Y:S01]  /*10f0*/  @!P5 IMAD.MOV R17, RZ, RZ, -R17 ;  /* 0x000000ffff11d224 */ /* 0x000fe200078e0a11 */
[----:B------:R-:W-:Y:S01]  /*1100*/  ISETP.NE.AND P5, PT, R15, RZ, PT ;  /* 0x000000ff0f00720c */ /* 0x000fe20003fa5270 */
[----:B------:R-:W-:-:S04]  /*1110*/  IMAD.MOV.U32 R15, RZ, RZ, R12 ;  /* 0x000000ffff0f7224 */ /* 0x000fc800078e000c */
[----:B------:R-:W-:Y:S01]  /*1120*/  @!P2 IMAD.MOV R15, RZ, RZ, -R15 ;  /* 0x000000ffff0fa224 */ /* 0x000fe200078e0a0f */
[----:B------:R-:W-:Y:S02]  /*1130*/  ISETP.GE.AND P2, PT, R14, RZ, PT ;  /* 0x000000ff0e00720c */ /* 0x000fe40003f46270 */
[----:B------:R-:W3:Y:S01]  /*1140*/  LDL.LU R14, [R1+0x6dc] ;  /* 0x0006dc00010e7983 */ /* 0x000ee20000300800 */
[C---:B------:R-:W-:Y:S02]  /*1150*/  ISETP.GT.U32.AND P4, PT, R21.reuse, R13, PT ;  /* 0x0000000d1500720c */ /* 0x040fe40003f84070 */
[----:B------:R-:W-:Y:S02]  /*1160*/  ISETP.GT.U32.AND P1, PT, R21, R23, PT ;  /* 0x000000171500720c */ /* 0x000fe40003f24070 */
[----:B------:R-:W-:Y:S01]  /*1170*/  ISETP.GT.U32.AND P3, PT, R16, R25, PT ;  /* 0x000000191000720c */ /* 0x000fe20003f64070 */
[----:B------:R-:W-:-:S04]  /*1180*/  IMAD.MOV R26, RZ, RZ, -R26 ;  /* 0x000000ffff1a7224 */ /* 0x000fc800078e0a1a */
[----:B------:R-:W-:-:S04]  /*1190*/  IMAD R7, R16, R26, R7 ;  /* 0x0000001a10077224 */ /* 0x000fc800078e0207 */
[--C-:B------:R-:W-:Y:S01]  /*11a0*/  @!P4 IMAD.IADD R13, R13, 0x1, -R21.reuse ;  /* 0x000000010d0dc824 */ /* 0x100fe200078e0a15 */
[----:B------:R-:W-:Y:S01]  /*11b0*/  ISETP.GT.U32.AND P4, PT, R16, R7, PT ;  /* 0x000000071000720c */ /* 0x000fe20003f84070 */
[----:B------:R-:W-:Y:S01]  /*11c0*/  @!P1 IMAD.IADD R23, R23, 0x1, -R21 ;  /* 0x0000000117179824 */ /* 0x000fe200078e0a15 */
[----:B------:R-:W-:Y:S01]  /*11d0*/  ISETP.GT.U32.AND P1, PT, R21, R8, PT ;  /* 0x000000081500720c */ /* 0x000fe20003f24070 */
[----:B------:R-:W-:Y:S01]  /*11e0*/  @!P3 IMAD.IADD R25, R25, 0x1, -R16 ;  /* 0x000000011919b824 */ /* 0x000fe200078e0a10 */
[----:B------:R-:W-:Y:S02]  /*11f0*/  ISETP.GE.AND P3, PT, R2, RZ, PT ;  /* 0x000000ff0200720c */ /* 0x000fe40003f66270 */
[----:B------:R-:W-:-:S07]  /*1200*/  ISETP.GT.U32.AND P6, PT, R21, R9, PT ;  /* 0x000000091500720c */ /* 0x000fce0003fc4070 */
[----:B------:R-:W-:Y:S01]  /*1210*/  @!P4 IMAD.IADD R7, R7, 0x1, -R16 ;  /* 0x000000010707c824 */ /* 0x000fe200078e0a10 */
[----:B------:R-:W-:Y:S01]  /*1220*/  ISETP.GE.AND P4, PT, R24, RZ, PT ;  /* 0x000000ff1800720c */ /* 0x000fe20003f86270 */
[----:B------:R-:W-:Y:S01]  /*1230*/  @!P1 IMAD.IADD R8, R8, 0x1, -R21 ;  /* 0x0000000108089824 */ /* 0x000fe200078e0a15 */
[----:B------:R-:W-:Y:S01]  /*1240*/  ISETP.GT.U32.AND P1, PT, R21, R13, PT ;  /* 0x0000000d1500720c */ /* 0x000fe20003f24070 */
[----:B------:R-:W-:Y:S01]  /*1250*/  @!P3 IMAD.MOV R23, RZ, RZ, -R23 ;  /* 0x000000ffff17b224 */ /* 0x000fe200078e0a17 */
[----:B------:R-:W-:Y:S01]  /*1260*/  ISETP.GT.U32.AND P3, PT, R16, R25, PT ;  /* 0x000000191000720c */ /* 0x000fe20003f64070 */
[----:B------:R-:W-:Y:S01]  /*1270*/  @!P6 IMAD.IADD R9, R9, 0x1, -R21 ;  /* 0x000000010909e824 */ /* 0x000fe200078e0a15 */
[----:B------:R-:W-:-:S07]  /*1280*/  ISETP.GT.U32.AND P0, PT, R21, R4, PT ;  /* 0x000000041500720c */ /* 0x000fce0003f04070 */
[----:B------:R-:W-:Y:S01]  /*1290*/  @!P4 IMAD.MOV R9, RZ, RZ, -R9 ;  /* 0x000000ffff09c224 */ /* 0x000fe200078e0a09 */
[----:B------:R-:W-:Y:S01]  /*12a0*/  ISETP.GT.U32.AND P4, PT, R16, R7, PT ;  /* 0x000000071000720c */ /* 0x000fe20003f84070 */
[----:B------:R-:W-:Y:S01]  /*12b0*/  @!P1 IMAD.IADD R13, R13, 0x1, -R21 ;  /* 0x000000010d0d9824 */ /* 0x000fe200078e0a15 */
[----:B------:R-:W-:Y:S01]  /*12c0*/  ISETP.GT.U32.AND P1, PT, R21, R8, PT ;  /* 0x000000081500720c */ /* 0x000fe20003f24070 */
[----:B------:R-:W-:Y:S01]  /*12d0*/  @!P3 IMAD.IADD R25, R25, 0x1, -R16 ;  /* 0x000000011919b824 */ /* 0x000fe200078e0a10 */
[----:B------:R-:W-:Y:S01]  /*12e0*/  ISETP.GE.AND P3, PT, R18, RZ, PT ;  /* 0x000000ff1200720c */ /* 0x000fe20003f66270 */
[----:B------:R-:W-:Y:S02]  /*12f0*/  IMAD.MOV.U32 R19, RZ, RZ, R11 ;  /* 0x000000ffff137224 */ /* 0x000fe400078e000b */
[----:B------:R-:W-:Y:S01]  /*1300*/  @!P0 IMAD.IADD R4, R4, 0x1, -R21 ;  /* 0x0000000104048824 */ /* 0x000fe200078e0a15 */
[----:B------:R-:W-:-:S05]  /*1310*/  ISETP.GE.AND P0, PT, R22, RZ, PT ;  /* 0x000000ff1600720c */ /* 0x000fca0003f06270 */
[----:B------:R-:W-:Y:S01]  /*1320*/  @!P4 IMAD.IADD R7, R7, 0x1, -R16 ;  /* 0x000000010707c824 */ /* 0x000fe200078e0a10 */
[----:B------:R-:W-:Y:S01]  /*1330*/  ISETP.GE.AND P4, PT, R5, RZ, PT ;  /* 0x000000ff0500720c */ /* 0x000fe20003f86270 */
[----:B------:R-:W-:Y:S01]  /*1340*/  @!P1 IMAD.IADD R8, R8, 0x1, -R21 ;  /* 0x0000000108089824 */ /* 0x000fe200078e0a15 */
[----:B------:R-:W-:Y:S01]  /*1350*/  ISETP.GE.AND P1, PT, R20, RZ, PT ;  /* 0x000000ff1400720c */ /* 0x000fe20003f26270 */
[----:B------:R-:W-:Y:S01]  /*1360*/  @!P3 IMAD.MOV R19, RZ, RZ, -R19 ;  /* 0x000000ffff13b224 */ /* 0x000fe200078e0a13 */
[----:B------:R-:W-:Y:S01]  /*1370*/  ISETP.GE.AND P3, PT, R29, RZ, PT ;  /* 0x000000ff1d00720c */ /* 0x000fe20003f66270 */
[----:B------:R-:W-:Y:S01]  /*1380*/  IMAD.MOV.U32 R21, RZ, RZ, R8 ;  /* 0x000000ffff157224 */ /* 0x000fe200078e0008 */
[----:B------:R-:W-:-:S03]  /*1390*/  ISETP.GT.U32.AND P6, PT, R16, R6, PT ;  /* 0x000000061000720c */ /* 0x000fc60003fc4070 */
[----:B------:R-:W-:Y:S01]  /*13a0*/  @!P0 IMAD.MOV R21, RZ, RZ, -R21 ;  /* 0x000000ffff158224 */ /* 0x000fe200078e0a15 */
[----:B------:R-:W-:-:S03]  /*13b0*/  SEL R11, R10, R17, !P5 ;  /* 0x000000110a0b7207 */ /* 0x000fc60006800000 */
[----:B------:R-:W-:Y:S02]  /*13c0*/  @!P4 IMAD.MOV R4, RZ, RZ, -R4 ;  /* 0x000000ffff04c224 */ /* 0x000fe400078e0a04 */
[----:B------:R-:W-:Y:S02]  /*13d0*/  @!P1 IMAD.MOV R13, RZ, RZ, -R13 ;  /* 0x000000ffff0d9224 */ /* 0x000fe400078e0a0d */
[----:B------:R-:W-:Y:S01]  /*13e0*/  @!P3 IMAD.MOV R7, RZ, RZ, -R7 ;  /* 0x000000ffff07b224 */ /* 0x000fe200078e0a07 */
[----:B------:R-:W-:Y:S02]  /*13f0*/  ISETP.GE.AND P4, PT, R0, RZ, PT ;  /* 0x000000ff0000720c */ /* 0x000fe40003f86270 */
[C---:B------:R-:W-:Y:S02]  /*1400*/  SEL R8, R10.reuse, R4, !P5 ;  /* 0x000000040a087207 */ /* 0x040fe40006800000 */
[----:B------:R-:W-:Y:S01]  /*1410*/  SEL R5, R10, R9, !P5 ;  /* 0x000000090a057207 */ /* 0x000fe20006800000 */
[----:B------:R-:W-:Y:S01]  /*1420*/  @!P6 IMAD.IADD R6, R6, 0x1, -R16 ;  /* 0x000000010606e824 */ /* 0x000fe200078e0a10 */
[----:B------:R-:W-:-:S02]  /*1430*/  SEL R9, R10, R19, !P5 ;  /* 0x000000130a097207 */ /* 0x000fc40006800000 */
[C---:B------:R-:W-:Y:S01]  /*1440*/  SEL R23, R10.reuse, R23, !P5 ;  /* 0x000000170a177207 */ /* 0x040fe20006800000 */
[----:B------:R-:W-:Y:S01]  /*1450*/  @!P2 IMAD.MOV R25, RZ, RZ, -R25 ;  /* 0x000000ffff19a224 */ /* 0x000fe200078e0a19 */
[C---:B------:R-:W-:Y:S01]  /*1460*/  SEL R12, R10.reuse, R13, !P5 ;  /* 0x0000000d0a0c7207 */ /* 0x040fe20006800000 */
[----:B------:R-:W-:Y:S01]  /*1470*/  IMAD R9, R9, UR5, RZ ;  /* 0x0000000509097c24 */ /* 0x000fe2000f8e02ff */
[C---:B------:R-:W-:Y:S01]  /*1480*/  SEL R13, R10.reuse, R15, !P5 ;  /* 0x0000000f0a0d7207 */ /* 0x040fe20006800000 */
[----:B------:R-:W-:Y:S02]  /*1490*/  IMAD.MOV.U32 R15, RZ, RZ, R6 ;  /* 0x000000ffff0f7224 */ /* 0x000fe400078e0006 */
[----:B------:R-:W-:Y:S01]  /*14a0*/  IMAD R23, R23, UR5, RZ ;  /* 0x0000000517177c24 */ /* 0x000fe2000f8e02ff */
[----:B------:R-:W-:Y:S01]  /*14b0*/  SEL R10, R10, R21, !P5 ;  /* 0x000000150a0a7207 */ /* 0x000fe20006800000 */
[----:B------:R-:W-:Y:S02]  /*14c0*/  @!P4 IMAD.MOV R15, RZ, RZ, -R15 ;  /* 0x000000ffff0fc224 */ /* 0x000fe400078e0a0f */
[----:B------:R-:W-:-:S02]  /*14d0*/  IMAD R6, R5, UR5, RZ ;  /* 0x0000000505067c24 */ /* 0x000fc4000f8e02ff */
[----:B------:R-:W-:Y:S02]  /*14e0*/  IMAD R12, R12, UR5, RZ ;  /* 0x000000050c0c7c24 */ /* 0x000fe4000f8e02ff */
[----:B------:R-:W-:Y:S02]  /*14f0*/  IMAD R8, R8, UR5, RZ ;  /* 0x0000000508087c24 */ /* 0x000fe4000f8e02ff */
[----:B------:R-:W-:Y:S02]  /*1500*/  IMAD R10, R10, UR5, RZ ;  /* 0x000000050a0a7c24 */ /* 0x000fe4000f8e02ff */
[----:B------:R-:W-:Y:S01]  /*1510*/  IMAD R13, R13, UR5, RZ ;  /* 0x000000050d0d7c24 */ /* 0x000fe2000f8e02ff */
[----:B--2---:R-:W-:Y:S02]  /*1520*/  ISETP.GE.AND P1, PT, R27, RZ, PT ;  /* 0x000000ff1b00720c */ /* 0x004fe40003f26270 */
[----:B---3--:R-:W-:Y:S02]  /*1530*/  ISETP.NE.AND P0, PT, R14, RZ, PT ;  /* 0x000000ff0e00720c */ /* 0x008fe40003f05270 */
[----:B------:R-:W-:-:S04]  /*1540*/  LOP3.LUT R14, RZ, R14, RZ, 0x33, !PT ;  /* 0x0000000eff0e7212 */ /* 0x000fc800078e33ff */
[----:B------:R-:W-:Y:S01]  /*1550*/  SEL R4, R14, R7, !P0 ;  /* 0x000000070e047207 */ /* 0x000fe20004000000 */
[----:B------:R-:W-:-:S04]  /*1560*/  IMAD R7, R11, UR5, RZ ;  /* 0x000000050b077c24 */ /* 0x000fc8000f8e02ff */
[----:B------:R-:W-:Y:S01]  /*1570*/  @!P1 IMAD.MOV R3, RZ, RZ, -R3 ;  /* 0x000000ffff039224 */ /* 0x000fe200078e0a03 */
[----:B------:R-:W-:Y:S02]  /*1580*/  IADD3 R11, P2, R7, UR8, RZ ;  /* 0x00000008070b7c10 */ /* 0x000fe4000ff5e0ff */
[----:B------:R-:W-:Y:S02]  /*1590*/  IADD3 R16, P1, R23, UR8, RZ ;  /* 0x0000000817107c10 */ /* 0x000fe4000ff3e0ff */
[----:B------:R-:W-:Y:S02]  /*15a0*/  R2UR UR16, R11 ;  /* 0x000000000b1072ca */ /* 0x000fe400000e0000 */
[----:B------:R-:W-:Y:S02]  /*15b0*/  IADD3 R11, P5, R9, UR8, RZ ;  /* 0x00000008090b7c10 */ /* 0x000fe4000ffbe0ff */
[----:B------:R-:W-:Y:S02]  /*15c0*/  SHF.R.S32.HI R23, RZ, 0x1f, R23 ;  /* 0x0000001fff177819 */ /* 0x000fe40000011417 */
[----:B------:R-:W-:-:S02]  /*15d0*/  SEL R2, R14, R3, !P0 ;  /* 0x000000030e027207 */ /* 0x000fc40004000000 */
[C---:B------:R-:W-:Y:S02]  /*15e0*/  SEL R3, R14.reuse, R25, !P0 ;  /* 0x000000190e037207 */ /* 0x040fe40004000000 */
[----:B------:R-:W-:Y:S02]  /*15f0*/  SEL R5, R14, R15, !P0 ;  /* 0x0000000f0e057207 */ /* 0x000fe40004000000 */
[----:B------:R-:W-:Y:S02]  /*1600*/  R2UR UR6, R11 ;  /* 0x000000000b0672ca */ /* 0x000fe400000e0000 */
[----:B------:R-:W-:Y:S02]  /*1610*/  IADD3 R14, P0, R6, UR8, RZ ;  /* 0x00000008060e7c10 */ /* 0x000fe4000ff1e0ff */
[----:B------:R-:W-:Y:S02]  /*1620*/  SHF.R.S32.HI R11, RZ, 0x1f, R6 ;  /* 0x0000001fff0b7819 */ /* 0x000fe40000011406 */
[----:B------:R-:W-:-:S02]  /*1630*/  IADD3 R15, P3, R12, UR8, RZ ;  /* 0x000000080c0f7c10 */ /* 0x000fc4000ff7e0ff */
[----:B------:R-:W-:Y:S02]  /*1640*/  IADD3.X R6, R23, UR9, RZ, P1, !PT ;  /* 0x0000000917067c10 */ /* 0x000fe40008ffe4ff */
[----:B------:R-:W-:Y:S02]  /*1650*/  SHF.R.S32.HI R12, RZ, 0x1f, R12 ;  /* 0x0000001fff0c7819 */ /* 0x000fe4000001140c */
[----:B------:R-:W-:Y:S02]  /*1660*/  R2UR UR21, R6 ;  /* 0x00000000061572ca */ /* 0x000fe400000e0000 */
[----:B------:R-:W-:Y:S02]  /*1670*/  IADD3.X R6, R12, UR9, RZ, P3, !PT ;  /* 0x000000090c067c10 */ /* 0x000fe40009ffe4ff */
[----:B------:R-:W-:Y:S02]  /*1680*/  IADD3.X R11, R11, UR9, RZ, P0, !PT ;  /* 0x000000090b0b7c10 */ /* 0x000fe400087fe4ff */
[----:B------:R-:W-:-:S02]  /*1690*/  IADD3 R0, P0, R8, UR8, RZ ;  /* 0x0000000808007c10 */ /* 0x000fc4000ff1e0ff */
[----:B------:R-:W-:Y:S02]  /*16a0*/  R2UR UR15, R6 ;  /* 0x00000000060f72ca */ /* 0x000fe400000e0000 */
[----:B------:R-:W-:Y:S01]  /*16b0*/  SHF.R.S32.HI R6, RZ, 0x1f, R9 ;  /* 0x0000001fff067819 */ /* 0x000fe20000011409 */
[----:B------:R0:W-:Y:S01]  /*16c0*/  STL [R1+0x2d8], R0 ;  /* 0x0002d80001007387 */ /* 0x0001e20000100800 */
[----:B------:R-:W-:Y:S02]  /*16d0*/  SHF.R.S32.HI R9, RZ, 0x1f, R8 ;  /* 0x0000001fff097819 */ /* 0x000fe40000011408 */
[----:B------:R-:W-:Y:S02]  /*16e0*/  IADD3.X R6, R6, UR9, RZ, P5, !PT ;  /* 0x0000000906067c10 */ /* 0x000fe4000affe4ff */
[----:B------:R-:W-:Y:S02]  /*16f0*/  SHF.R.S32.HI R8, RZ, 0x1f, R10 ;  /* 0x0000001fff087819 */ /* 0x000fe4000001140a */
[----:B0-----:R-:W-:-:S02]  /*1700*/  IADD3 R0, P1, R10, UR8, RZ ;  /* 0x000000080a007c10 */ /* 0x001fc4000ff3e0ff */
[----:B------:R-:W-:Y:S02]  /*1710*/  R2UR UR7, R6 ;  /* 0x00000000060772ca */ /* 0x000fe400000e0000 */
[----:B------:R-:W-:Y:S01]  /*1720*/  IADD3.X R6, R9, UR9, RZ, P0, !PT ;  /* 0x0000000909067c10 */ /* 0x000fe200087fe4ff */
[----:B------:R0:W-:Y:S04]  /*1730*/  STL [R1+0x2e0], R0 ;  /* 0x0002e00001007387 */ /* 0x0001e80000100800 */
[----:B------:R1:W-:Y:S01]  /*1740*/  STL [R1+0x2d4], R6 ;  /* 0x0002d40601007387 */ /* 0x0003e20000100800 */
[----:B0-----:R-:W-:Y:S01]  /*1750*/  IADD3.X R0, R8, UR9, RZ, P1, !PT ;  /* 0x0000000908007c10 */ /* 0x001fe20008ffe4ff */
[----:B-1----:R-:W0:Y:S04]  /*1760*/  LDC R6, c[0x0][0x238] ;  /* 0x00008e00ff067b82 */ /* 0x002e280000000800 */
[----:B------:R1:W-:Y:S02]  /*1770*/  STL [R1+0x2dc], R0 ;  /* 0x0002dc0001007387 */ /* 0x0003e40000100800 */
[----:B-1----:R-:W1:Y:S02]  /*1780*/  S2R R0, SR_TID.X ;  /* 0x0000000000007919 */ /* 0x002e640000002100 */
[----:B------:R-:W-:Y:S01]  /*1790*/  STL [R1+0xa0], RZ ;  /* 0x0000a0ff01007387 */ /* 0x000fe20000100800 */
[----:B------:R-:W-:Y:S01]  /*17a0*/  SHF.R.S32.HI R7, RZ, 0x1f, R7 ;  /* 0x0000001fff077819 */ /* 0x000fe20000011407 */
[----:B-1----:R-:W-:-:S05]  /*17b0*/  IMAD.SHL.U32 R0, R0, 0x10, RZ ;  /* 0x0000001000007824 */ /* 0x002fca00078e00ff */
[----:B------:R1:W-:Y:S04]  /*17c0*/  STL [R1+0x6d4], R0 ;  /* 0x0006d40001007387 */ /* 0x0003e80000100800 */
[----:B------:R-:W-:Y:S04]  /*17d0*/  STL [R1+0xa4], RZ ;  /* 0x0000a4ff01007387 */ /* 0x000fe80000100800 */
        /* <DEDUP_REMOVED lines=18> */
[----:B------:R-:W-:Y:S01]  /*1900*/  STL [R1+0x70], RZ ;  /* 0x000070ff01007387 */ /* 0x000fe20000100800 */
[----:B------:R-:W-:-:S03]  /*1910*/  R2UR UR18, R14 ;  /* 0x000000000e1272ca */ /* 0x000fc600000e0000 */
[----:B------:R-:W-:Y:S01]  /*1920*/  STL [R1+0x74], RZ ;  /* 0x000074ff01007387 */ /* 0x000fe20000100800 */
[----:B------:R-:W-:-:S03]  /*1930*/  IADD3.X R7, R7, UR9, RZ, P2, !PT ;  /* 0x0000000907077c10 */ /* 0x000fc600097fe4ff */
[----:B------:R-:W-:Y:S01]  /*1940*/  STL [R1+0x78], RZ ;  /* 0x000078ff01007387 */ /* 0x000fe20000100800 */
[----:B------:R-:W-:Y:S01]  /*1950*/  IADD3 R14, P4, R13, UR8, RZ ;  /* 0x000000080d0e7c10 */ /* 0x000fe2000ff9e0ff */
[C---:B0-----:R-:W-:Y:S01]  /*1960*/  IMAD R9, R6.reuse, 0x13, RZ ;  /* 0x0000001306097824 */ /* 0x041fe200078e02ff */
[----:B------:R-:W-:Y:S01]  /*1970*/  R2UR UR17, R7 ;  /* 0x00000000071172ca */ /* 0x000fe200000e0000 */
[----:B------:R-:W-:Y:S01]  /*1980*/  STL [R1+0x7c], RZ ;  /* 0x00007cff01007387 */ /* 0x000fe20000100800 */
[C---:B------:R-:W-:Y:S01]  /*1990*/  IMAD R12, R6.reuse, 0x14, RZ ;  /* 0x00000014060c7824 */ /* 0x040fe200078e02ff */
[----:B------:R-:W-:Y:S01]  /*19a0*/  R2UR UR19, R11 ;  /* 0x000000000b1372ca */ /* 0x000fe200000e0000 */
[C---:B------:R-:W-:Y:S01]  /*19b0*/  IMAD R8, R6.reuse, 0x1f, RZ ;  /* 0x0000001f06087824 */ /* 0x040fe200078e02ff */
[----:B------:R-:W-:Y:S01]  /*19c0*/  STL [R1+0x60], RZ ;  /* 0x000060ff01007387 */ /* 0x000fe20000100800 */
[C---:B------:R-:W-:Y:S01]  /*19d0*/  IMAD R10, R6.reuse, 0x1e, RZ ;  /* 0x0000001e060a7824 */ /* 0x040fe200078e02ff */
[----:B------:R-:W-:Y:S01]  /*19e0*/  R2UR UR14, R15 ;  /* 0x000000000f0e72ca */ /* 0x000fe200000e0000 */
[----:B------:R-:W-:Y:S01]  /*19f0*/  IMAD R17, R6, 0x1b, RZ ;  /* 0x0000001b06117824 */ /* 0x000fe200078e02ff */
[----:B------:R-:W-:Y:S01]  /*1a00*/  STL [R1+0x64], RZ ;  /* 0x000064ff01007387 */ /* 0x000fe20000100800 */
[----:B------:R-:W-:Y:S01]  /*1a10*/  R2UR UR12, R14 ;  /* 0x000000000e0c72ca */ /* 0x000fe200000e0000 */
[----:B------:R-:W-:Y:S01]  /*1a20*/  IMAD R19, R6, 0x1a, RZ ;  /* 0x0000001a06137824 */ /* 0x000fe200078e02ff */
[----:B------:R-:W-:Y:S01]  /*1a30*/  R2UR UR20, R16 ;  /* 0x00000000101472ca */ /* 0x000fe200000e0000 */
[----:B------:R-:W-:Y:S01]  /*1a40*/  STL [R1+0x68], RZ ;  /* 0x000068ff01007387 */ /* 0x000fe20000100800 */
[----:B------:R-:W-:Y:S01]  /*1a50*/  SHF.R.S32.HI R7, RZ, 0x1f, R13 ;  /* 0x0000001fff077819 */ /* 0x000fe2000001140d */
[C---:B------:R-:W-:Y:S01]  /*1a60*/  IMAD R21, R6.reuse, 0x19, RZ ;  /* 0x0000001906157824 */ /* 0x040fe200078e02ff */
[----:B------:R-:W-:Y:S01]  /*1a70*/  USHF.R.S32.HI UR5, URZ, 0x1f, UR4 ;  /* 0x0000001f3f057899 */ /* 0x000fe20008011404 */
[----:B------:R-:W-:Y:S01]  /*1a80*/  STL [R1+0x6c], RZ ;  /* 0x00006cff01007387 */ /* 0x000fe20000100800 */
[----:B------:R-:W-:Y:S01]  /*1a90*/  IMAD R14, R6, 0x1c, RZ ;  /* 0x0000001c060e7824 */ /* 0x000fe200078e02ff */
[----:B------:R-:W-:-:S02]  /*1aa0*/  ULDC UR8, c[0x0][0x23c] ;  /* 0x00008f0000087ab9 */ /* 0x000fc40000000800 */
[----:B------:R-:W-:Y:S04]  /*1ab0*/  STL [R1+0x130], RZ ;  /* 0x000130ff01007387 */ /* 0x000fe80000100800 */
[----:B------:R-:W-:Y:S01]  /*1ac0*/  STL [R1+0x134], RZ ;  /* 0x000134ff01007387 */ /* 0x000fe20000100800 */
[----:B------:R-:W-:Y:S01]  /*1ad0*/  IADD3.X R7, R7, UR9, RZ, P4, !PT ;  /* 0x0000000907077c10 */ /* 0x000fe2000a7fe4ff */
[----:B------:R-:W-:Y:S02]  /*1ae0*/  ULDC UR9, c[0x0][0x234] ;  /* 0x00008d0000097ab9 */ /* 0x000fe40000000800 */
[----:B------:R-:W-:Y:S04]  /*1af0*/  STL [R1+0x138], RZ ;  /* 0x000138ff01007387 */ /* 0x000fe80000100800 */
[----:B------:R-:W-:Y:S01]  /*1b00*/  STL [R1+0x13c], RZ ;  /* 0x00013cff01007387 */ /* 0x000fe20000100800 */
[----:B------:R-:W-:-:S03]  /*1b10*/  SHF.R.S32.HI R11, RZ, 0x1f, R14 ;  /* 0x0000001fff0b7819 */ /* 0x000fc6000001140e */
[----:B------:R-:W-:Y:S01]  /*1b20*/  STL [R1+0xb0], RZ ;  /* 0x0000b0ff01007387 */ /* 0x000fe20000100800 */
[----:B------:R-:W-:-:S03]  /*1b30*/  IMAD R14, R2, UR9, RZ ;  /* 0x00000009020e7c24 */ /* 0x000fc6000f8e02ff */
[----:B------:R-:W-:Y:S01]  /*1b40*/  STL [R1+0xb4], RZ ;  /* 0x0000b4ff01007387 */ /* 0x000fe20000100800 */
[----:B------:R-:W-:-:S03]  /*1b50*/  SHF.R.S32.HI R27, RZ, 0x1f, R9 ;  /* 0x0000001fff1b7819 */ /* 0x000fc60000011409 */
[----:B------:R-:W-:Y:S01]  /*1b60*/  STL [R1+0xb8], RZ ;  /* 0x0000b8ff01007387 */ /* 0x000fe20000100800 */
[----:B------:R-:W-:-:S03]  /*1b70*/  SHF.R.S32.HI R25, RZ, 0x1f, R12 ;  /* 0x0000001fff197819 */ /* 0x000fc6000001140c */
[----:B------:R-:W-:Y:S01]  /*1b80*/  STL [R1+0xbc], RZ ;  /* 0x0000bcff01007387 */ /* 0x000fe20000100800 */
[----:B------:R-:W-:-:S03]  /*1b90*/  IMAD R9, R3, UR9, RZ ;  /* 0x0000000903097c24 */ /* 0x000fc6000f8e02ff */
[----:B------:R-:W-:Y:S01]  /*1ba0*/  STL [R1+0xd0], RZ ;  /* 0x0000d0ff01007387 */ /* 0x000fe20000100800 */
[----:B------:R-:W-:-:S03]  /*1bb0*/  IMAD R12, R5, UR9, RZ ;  /* 0x00000009050c7c24 */ /* 0x000fc6000f8e02ff */
[----:B------:R-:W-:Y:S01]  /*1bc0*/  STL [R1+0xd4], RZ ;  /* 0x0000d4ff01007387 */ /* 0x000fe20000100800 */
[----:B------:R-:W-:-:S03]  /*1bd0*/  IMAD R23, R6, 0x18, RZ ;  /* 0x0000001806177824 */ /* 0x000fc600078e02ff */
[----:B------:R-:W-:Y:S01]  /*1be0*/  STL [R1+0xd8], RZ ;  /* 0x0000d8ff01007387 */ /* 0x000fe20000100800 */
[C---:B------:R-:W-:Y:S02]  /*1bf0*/  IMAD R26, R6.reuse, 0x17, RZ ;  /* 0x00000017061a7824 */ /* 0x040fe400078e02ff */
[C---:B------:R-:W-:Y:S01]  /*1c00*/  IMAD R28, R6.reuse, 0x16, RZ ;  /* 0x00000016061c7824 */ /* 0x040fe200078e02ff */
[----:B------:R-:W-:Y:S01]  /*1c10*/  STL [R1+0xdc], RZ ;  /* 0x0000dcff01007387 */ /* 0x000fe20000100800 */
[C---:B------:R-:W-:Y:S02]  /*1c20*/  IMAD R24, R6.reuse, 0x15, RZ ;  /* 0x0000001506187824 */ /* 0x040fe400078e02ff */
[----:B-1----:R-:W-:Y:S01]  /*1c30*/  IMAD R0, R6, 0x12, RZ ;  /* 0x0000001206007824 */ /* 0x002fe200078e02ff */
[----:B------:R-:W-:Y:S01]  /*1c40*/  STL [R1+0x120], RZ ;  /* 0x000120ff01007387 */ /* 0x000fe20000100800 */
[----:B------:R-:W-:Y:S01]  /*1c50*/  IMAD R4, R4, UR9, RZ ;  /* 0x0000000904047c24 */ /* 0x000fe2000f8e02ff */
[----:B------:R-:W-:-:S02]  /*1c60*/  IADD3 R6, P0, R14, R8, RZ ;  /* 0x000000080e067210 */ /* 0x000fc40007f1e0ff */
[----:B------:R-:W-:Y:S01]  /*1c70*/  STL [R1+0x124], RZ ;  /* 0x000124ff01007387 */ /* 0x000fe20000100800 */
[----:B------:R-:W-:-:S03]  /*1c80*/  SHF.R.S32.HI R29, RZ, 0x1f, R0 ;  /* 0x0000001fff1d7819 */ /* 0x000fc60000011400 */
[----:B------:R-:W-:Y:S01]  /*1c90*/  STL [R1+0x28c], R14 ;  /* 0x00028c0e01007387 */ /* 0x000fe20000100800 */
[----:B------:R-:W-:-:S03]  /*1ca0*/  SHF.R.S32.HI R0, RZ, 0x1f, R4 ;  /* 0x0000001fff007819 */ /* 0x000fc60000011404 */
[----:B------:R-:W-:Y:S04]  /*1cb0*/  STL [R1+0x288], R9 ;  /* 0x0002880901007387 */ /* 0x000fe80000100800 */
[----:B------:R-:W-:Y:S04]  /*1cc0*/  STL [R1+0x2b8], R12 ;  /* 0x0002b80c01007387 */ /* 0x000fe80000100800 */
[----:B------:R-:W-:Y:S04]  /*1cd0*/  STL [R1+0x2bc], R4 ;  /* 0x0002bc0401007387 */ /* 0x000fe80000100800 */
[----:B------:R0:W-:Y:S01]  /*1ce0*/  STL [R1+0x6bc], R6 ;  /* 0x0006bc0601007387 */ /* 0x0001e20000100800 */
[----:B------:R-:W-:-:S03]  /*1cf0*/  SHF.R.S32.HI R5, RZ, 0x1f, R12 ;  /* 0x0000001fff057819 */ /* 0x000fc6000001140c */
[----:B------:R-:W-:Y:S01]  /*1d00*/  STL [R1+0x2e8], R0 ;  /* 0x0002e80001007387 */ /* 0x000fe20000100800 */
[----:B0-----:R-:W-:-:S05]  /*1d10*/  IADD3 R6, P4, R9, R8, RZ ;  /* 0x0000000809067210 */ /* 0x001fca0007f9e0ff */
[----:B------:R0:W-:Y:S01]  /*1d20*/  STL [R1+0x6b4], R6 ;  /* 0x0006b40601007387 */ /* 0x0001e20000100800 */
[-C--:B------:R-:W-:Y:S02]  /*1d30*/  IADD3 R12, P5, R12, R8.reuse, RZ ;  /* 0x000000080c0c7210 */ /* 0x080fe40007fbe0ff */
[----:B0-----:R-:W-:-:S05]  /*1d40*/  IADD3 R6, P6, R4, R8, RZ ;  /* 0x0000000804067210 */ /* 0x001fca0007fde0ff */
[----:B------:R0:W-:Y:S04]  /*1d50*/  STL [R1+0x6ac], R6 ;  /* 0x0006ac0601007387 */ /* 0x0001e80000100800 */
[----:B------:R-:W-:Y:S01]  /*1d60*/  STL [R1+0x2e4], R5 ;  /* 0x0002e40501007387 */ /* 0x000fe20000100800 */
[----:B0-----:R-:W-:-:S03]  /*1d70*/  SHF.R.S32.HI R6, RZ, 0x1f, R8 ;  /* 0x0000001fff067819 */ /* 0x001fc60000011408 */
[----:B------:R-:W2:Y:S01]  /*1d80*/  LDL R8, [R1+0x2b8] ;  /* 0x0002b80001087983 */ /* 0x000ea20000100800 */
[----:B------:R-:W-:-:S03]  /*1d90*/  SHF.R.S32.HI R3, RZ, 0x1f, R14 ;  /* 0x0000001fff037819 */ /* 0x000fc6000001140e */
[----:B------:R0:W-:Y:S01]  /*1da0*/  STL [R1+0x6a4], R12 ;  /* 0x0006a40c01007387 */ /* 0x0001e20000100800 */
[----:B------:R-:W-:Y:S01]  /*1db0*/  SHF.R.S32.HI R2, RZ, 0x1f, R9 ;  /* 0x0000001fff027819 */ /* 0x000fe20000011409 */
[----:B0-----:R-:W-:-:S05]  /*1dc0*/  IMAD.X R12, R3, 0x1, R6, P0 ;  /* 0x00000001030c7824 */ /* 0x001fca00000e0606 */
[----:B------:R0:W-:Y:S02]  /*1dd0*/  STL [R1+0x6b8], R12 ;  /* 0x0006b80c01007387 */ /* 0x0001e40000100800 */
[----:B0-----:R-:W-:-:S05]  /*1de0*/  IADD3 R12, P0, R14, R10, RZ ;  /* 0x0000000a0e0c7210 */ /* 0x001fca0007f1e0ff */
[----:B------:R0:W-:Y:S02]  /*1df0*/  STL [R1+0x69c], R12 ;  /* 0x00069c0c01007387 */ /* 0x0001e40000100800 */
        /* <DEDUP_REMOVED lines=8> */
[----:B0-----:R-:W0:Y:S01]  /*1e80*/  LDC R12, c[0x0][0x238] ;  /* 0x00008e00ff0c7b82 */ /* 0x001e220000000800 */
[----:B------:R-:W-:Y:S01]  /*1e90*/  IMAD.X R6, R6, 0x1, R5, P5 ;  /* 0x0000000106067824 */ /* 0x000fe200028e0605 */
[----:B------:R-:W-:Y:S02]  /*1ea0*/  R2UR UR13, R7 ;  /* 0x00000000070d72ca */ /* 0x000fe400000e0000 */
[----:B------:R-:W-:Y:S02]  /*1eb0*/  SHF.R.S32.HI R7, RZ, 0x1f, R10 ;  /* 0x0000001fff077819 */ /* 0x000fe4000001140a */
[----:B------:R2:W-:Y:S01]  /*1ec0*/  STL [R1+0x6a0], R6 ;  /* 0x0006a00601007387 */ /* 0x0005e20000100800 */
[----:B0-----:R-:W-:Y:S01]  /*1ed0*/  IMAD R12, R12, 0x1d, RZ ;  /* 0x0000001d0c0c7824 */ /* 0x001fe200078e02ff */
[----:B------:R-:W-:-:S02]  /*1ee0*/  IADD3 RZ, P2, R9, UR23, RZ ;  /* 0x0000001709ff7c10 */ /* 0x000fc4000ff5e0ff */
[----:B--2---:R-:W-:Y:S01]  /*1ef0*/  IADD3 R6, P5, R8, R10, RZ ;  /* 0x0000000a08067210 */ /* 0x004fe20007fbe0ff */
[----:B------:R-:W-:-:S04]  /*1f00*/  IMAD.X R10, R3, 0x1, R7, P0 ;  /* 0x00000001030a7824 */ /* 0x000fc800000e0607 */
[----:B------:R0:W-:Y:S04]  /*1f10*/  STL [R1+0x684], R6 ;  /* 0x0006840601007387 */ /* 0x0001e80000100800 */
[----:B------:R1:W-:Y:S01]  /*1f20*/  STL [R1+0x698], R10 ;  /* 0x0006980a01007387 */ /* 0x0003e20000100800 */
[----:B0-----:R-:W-:Y:S01]  /*1f30*/  IADD3 R6, P0, R14, R12, RZ ;  /* 0x0000000c0e067210 */ /* 0x001fe20007f1e0ff */
[----:B-1----:R-:W-:-:S04]  /*1f40*/  IMAD.X R10, R2, 0x1, R7, P4 ;  /* 0x00000001020a7824 */ /* 0x002fc800020e0607 */
[----:B------:R0:W-:Y:S04]  /*1f50*/  STL [R1+0x67c], R6 ;  /* 0x00067c0601007387 */ /* 0x0001e80000100800 */
[----:B------:R1:W-:Y:S01]  /*1f60*/  STL [R1+0x690], R10 ;  /* 0x0006900a01007387 */ /* 0x0003e20000100800 */
[----:B0-----:R-:W-:Y:S01]  /*1f70*/  IADD3 R6, P4, R9, R12, RZ ;  /* 0x0000000c09067210 */ /* 0x001fe20007f9e0ff */
[----:B-1----:R-:W-:-:S04]  /*1f80*/  IMAD.X R10, R0, 0x1, R7, P6 ;  /* 0x00000001000a7824 */ /* 0x002fc800030e0607 */
[----:B------:R0:W-:Y:S04]  /*1f90*/  STL [R1+0x674], R6 ;  /* 0x0006740601007387 */ /* 0x0001e80000100800 */
[----:B------:R1:W-:Y:S01]  /*1fa0*/  STL [R1+0x688], R10 ;  /* 0x0006880a01007387 */ /* 0x0003e20000100800 */
[----:B0-----:R-:W-:Y:S01]  /*1fb0*/  IADD3 R6, P6, R4, R12, RZ ;  /* 0x0000000c04067210 */ /* 0x001fe20007fde0ff */
[----:B-1----:R-:W-:Y:S02]  /*1fc0*/  IMAD.X R10, R5, 0x1, R7, P5 ;  /* 0x00000001050a7824 */ /* 0x002fe400028e0607 */
[----:B------:R-:W2:Y:S01]  /*1fd0*/  LDL R7, [R1+0x288] ;  /* 0x0002880001077983 */ /* 0x000ea20000100800 */
[----:B------:R-:W-:-:S03]  /*1fe0*/  SHF.R.S32.HI R9, RZ, 0x1f, R12 ;  /* 0x0000001fff097819 */ /* 0x000fc6000001140c */
[----:B------:R0:W-:Y:S04]  /*1ff0*/  STL [R1+0x66c], R6 ;  /* 0x00066c0601007387 */ /* 0x0001e80000100800 */
[----:B------:R1:W-:Y:S01]  /*2000*/  STL [R1+0x680], R10 ;  /* 0x0006800a01007387 */ /* 0x0003e20000100800 */
[----:B0-----:R-:W-:-:S03]  /*2010*/  IADD3 R6, P5, R8, R12, RZ ;  /* 0x0000000c08067210 */ /* 0x001fc60007fbe0ff */
[----:B------:R-:W3:Y:S01]  /*2020*/  LDL R12, [R1+0x28c] ;  /* 0x00028c00010c7983 */ /* 0x000ee20000100800 */
[----:B------:R-:W-:Y:S01]  /*2030*/  IADD3 RZ, P3, R14, UR22, RZ ;  /* 0x000000160eff7c10 */ /* 0x000fe2000ff7e0ff */
[----:B-1----:R-:W-:Y:S01]  /*2040*/  IMAD.X R10, R3, 0x1, R9, P0 ;  /* 0x00000001030a7824 */ /* 0x002fe200000e0609 */
[----:B------:R-:W0:Y:S01]  /*2050*/  LDC R14, c[0x0][0x238] ;  /* 0x00008e00ff0e7b82 */ /* 0x000e220000000800 */
[----:B------:R-:W-:Y:S01]  /*2060*/  STL [R1+0x664], R6 ;  /* 0x0006640601007387 */ /* 0x000fe20000100800 */
[----:B------:R-:W-:Y:S02]  /*2070*/  SHF.R.S32.HI R13, RZ, 0x1f, R17 ;  /* 0x0000001fff0d7819 */ /* 0x000fe40000011411 */
[----:B------:R-:W-:Y:S01]  /*2080*/  SHF.R.S32.HI R15, RZ, 0x1f, R19 ;  /* 0x0000001fff0f7819 */ /* 0x000fe20000011413 */
[----:B------:R1:W-:Y:S01]  /*2090*/  STL [R1+0x678], R10 ;  /* 0x0006780a01007387 */ /* 0x0003e20000100800 */
[----:B------:R-:W-:Y:S01]  /*20a0*/  SHF.R.S32.HI R16, RZ, 0x1f, R21 ;  /* 0x0000001fff107819 */ /* 0x000fe20000011415 */
[----:B------:R-:W-:Y:S01]  /*20b0*/  ULEA.HI UR5, UR5, UR4, URZ, 0x5 ;  /* 0x0000000405057291 */ /* 0x000fe2000f8f283f */
[----:B------:R-:W-:Y:S01]  /*20c0*/  SHF.R.S32.HI R18, RZ, 0x1f, R23 ;  /* 0x0000001fff127819 */ /* 0x000fe20000011417 */
[----:B------:R-:W-:Y:S01]  /*20d0*/  ULDC.64 UR22, c[0x0][0x210] ;  /* 0x0000840000167ab9 */ /* 0x000fe20000000a00 */
[----:B-1----:R-:W-:-:S02]  /*20e0*/  IMAD.X R10, R2, 0x1, R9, P4 ;  /* 0x00000001020a7824 */ /* 0x002fc400020e0609 */
[----:B0-----:R-:W-:Y:S01]  /*20f0*/  IMAD R14, R14, 0x1c, RZ ;  /* 0x0000001c0e0e7824 */ /* 0x001fe200078e02ff */
[----:B------:R-:W-:Y:S02]  /*2100*/  SHF.R.S32.HI R20, RZ, 0x1f, R26 ;  /* 0x0000001fff147819 */ /* 0x000fe4000001141a */
[----:B------:R-:W-:Y:S02]  /*2110*/  SHF.R.S32.HI R22, RZ, 0x1f, R28 ;  /* 0x0000001fff167819 */ /* 0x000fe4000001141c */
[----:B------:R-:W-:Y:S02]  /*2120*/  SHF.R.S32.HI R24, RZ, 0x1f, R24 ;  /* 0x0000001fff187819 */ /* 0x000fe40000011418 */
[----:B---3--:R-:W-:-:S05]  /*2130*/  IADD3 R6, P0, R12, R14, RZ ;  /* 0x0000000e0c067210 */ /* 0x008fca0007f1e0ff */
[----:B------:R2:W-:Y:S04]  /*2140*/  STL [R1+0x65c], R6 ;  /* 0x00065c0601007387 */ /* 0x0005e80000100800 */
[----:B------:R0:W-:Y:S01]  /*2150*/  STL [R1+0x670], R10 ;  /* 0x0006700a01007387 */ /* 0x0001e20000100800 */
[----:B--2---:R-:W-:Y:S01]  /*2160*/  IADD3 R6, P4, R7, R14, RZ ;  /* 0x0000000e07067210 */ /* 0x004fe20007f9e0ff */
[----:B0-----:R-:W-:-:S04]  /*2170*/  IMAD.X R10, R0, 0x1, R9, P6 ;  /* 0x00000001000a7824 */ /* 0x001fc800030e0609 */
[----:B------:R0:W-:Y:S04]  /*2180*/  STL [R1+0x654], R6 ;  /* 0x0006540601007387 */ /* 0x0001e80000100800 */
[----:B------:R1:W-:Y:S01]  /*2190*/  STL [R1+0x668], R10 ;  /* 0x0006680a01007387 */ /* 0x0003e20000100800 */
[-C--:B0-----:R-:W-:Y:S01]  /*21a0*/  IADD3 R6, P6, R4, R14.reuse, RZ ;  /* 0x0000000e04067210 */ /* 0x081fe20007fde0ff */
[----:B-1----:R-:W-:Y:S01]  /*21b0*/  IMAD.X R10, R5, 0x1, R9, P5 ;  /* 0x00000001050a7824 */ /* 0x002fe200028e0609 */
[----:B------:R-:W-:-:S03]  /*21c0*/  IADD3 R9, P5, R8, R14, RZ ;  /* 0x0000000e08097210 */ /* 0x000fc60007fbe0ff */
[----:B------:R0:W-:Y:S04]  /*21d0*/  STL [R1+0x64c], R6 ;  /* 0x00064c0601007387 */ /* 0x0001e80000100800 */
[----:B------:R1:W-:Y:S01]  /*21e0*/  STL [R1+0x660], R10 ;  /* 0x0006600a01007387 */ /* 0x0003e20000100800 */
[----:B0-----:R-:W-:-:S03]  /*21f0*/  IMAD.X R6, R3, 0x1, R11, P0 ;  /* 0x0000000103067824 */ /* 0x001fc600000e060b */
[----:B------:R0:W-:Y:S01]  /*2200*/  STL [R1+0x644], R9 ;  /* 0x0006440901007387 */ /* 0x0001e20000100800 */
[----:B-1----:R-:W-:-:S03]  /*2210*/  IADD3 R10, P0, R12, R17, RZ ;  /* 0x000000110c0a7210 */ /* 0x002fc60007f1e0ff */
[----:B------:R1:W-:Y:S04]  /*2220*/  STL [R1+0x658], R6 ;  /* 0x0006580601007387 */ /* 0x0003e80000100800 */
[----:B------:R2:W-:Y:S01]  /*2230*/  STL [R1+0x63c], R10 ;  /* 0x00063c0a01007387 */ /* 0x0005e20000100800 */
[----:B0-----:R-:W-:Y:S01]  /*2240*/  IMAD.X R9, R2, 0x1, R11, P4 ;  /* 0x0000000102097824 */ /* 0x001fe200020e060b */
[----:B-1----:R-:W-:-:S04]  /*2250*/  IADD3 R6, P4, R7, R17, RZ ;  /* 0x0000001107067210 */ /* 0x002fc80007f9e0ff */
[----:B------:R0:W-:Y:S01]  /*2260*/  STL [R1+0x650], R9 ;  /* 0x0006500901007387 */ /* 0x0001e20000100800 */
[----:B--2---:R-:W-:-:S03]  /*2270*/  IMAD.X R10, R0, 0x1, R11, P6 ;  /* 0x00000001000a7824 */ /* 0x004fc600030e060b */
[----:B------:R1:W-:Y:S04]  /*2280*/  STL [R1+0x634], R6 ;  /* 0x0006340601007387 */ /* 0x0003e80000100800 */
[----:B------:R2:W-:Y:S01]  /*2290*/  STL [R1+0x648], R10 ;  /* 0x0006480a01007387 */ /* 0x0005e20000100800 */
[----:B0-----:R-:W-:Y:S01]  /*22a0*/  IADD3 R9, P6, R4, R17, RZ ;  /* 0x0000001104097210 */ /* 0x001fe20007fde0ff */
[----:B-1----:R-:W-:-:S04]  /*22b0*/  IMAD.X R6, R5, 0x1, R11, P5 ;  /* 0x0000000105067824 */ /* 0x002fc800028e060b */
[----:B------:R0:W-:Y:S01]  /*22c0*/  STL [R1+0x62c], R9 ;  /* 0x00062c0901007387 */ /* 0x0001e20000100800 */
[----:B--2---:R-:W-:-:S03]  /*22d0*/  IADD3 R10, P5, R8, R17, RZ ;  /* 0x00000011080a7210 */ /* 0x004fc60007fbe0ff */
        /* <DEDUP_REMOVED lines=70> */
[----:B------:R-:W-:Y:S01]  /*2740*/  STL [R1+0x59c], R9 ;  /* 0x00059c0901007387 */ /* 0x000fe20000100800 */
[----:B--2---:R-:W-:-:S03]  /*2750*/  IADD3 R10, P4, R7, R28, RZ ;  /* 0x0000001c070a7210 */ /* 0x004fc60007f9e0ff */
[----:B------:R-:W-:Y:S04]  /*2760*/  STL [R1+0x5b0], R6 ;  /* 0x0005b00601007387 */ /* 0x000fe80000100800 */
[----:B------:R0:W-:Y:S02]  /*2770*/  STL [R1+0x594], R10 ;  /* 0x0005940a01007387 */ /* 0x0001e40000100800 */
[----:B0-----:R-:W0:Y:S01]  /*2780*/  LDC R10, c[0x0][0x238] ;  /* 0x00008e00ff0a7b82 */ /* 0x001e220000000800 */
[--C-:B------:R-:W-:Y:S01]  /*2790*/  IMAD.X R9, R0, 0x1, R20.reuse, P6 ;  /* 0x0000000100097824 */ /* 0x100fe200030e0614 */
[----:B------:R-:W-:Y:S01]  /*27a0*/  IADD3 R6, P6, R4, R28, RZ ;  /* 0x0000001c04067210 */ /* 0x000fe20007fde0ff */
[----:B------:R-:W-:-:S03]  /*27b0*/  IMAD.X R11, R5, 0x1, R20, P5 ;  /* 0x00000001050b7824 */ /* 0x000fc600028e0614 */
[----:B------:R1:W-:Y:S04]  /*27c0*/  STL [R1+0x5a8], R9 ;  /* 0x0005a80901007387 */ /* 0x0003e80000100800 */
[----:B------:R2:W-:Y:S01]  /*27d0*/  STL [R1+0x58c], R6 ;  /* 0x00058c0601007387 */ /* 0x0005e20000100800 */
[----:B-1----:R-:W-:-:S03]  /*27e0*/  IADD3 R9, P5, R8, R28, RZ ;  /* 0x0000001c08097210 */ /* 0x002fc60007fbe0ff */
[----:B------:R1:W-:Y:S01]  /*27f0*/  STL [R1+0x5a0], R11 ;  /* 0x0005a00b01007387 */ /* 0x0003e20000100800 */
[--C-:B--2---:R-:W-:Y:S02]  /*2800*/  IMAD.X R6, R3, 0x1, R22.reuse, P0 ;  /* 0x0000000103067824 */ /* 0x104fe400000e0616 */
[----:B0-----:R-:W-:Y:S01]  /*2810*/  IMAD R10, R10, 0x15, RZ ;  /* 0x000000150a0a7824 */ /* 0x001fe200078e02ff */
[----:B------:R0:W-:Y:S04]  /*2820*/  STL [R1+0x584], R9 ;  /* 0x0005840901007387 */ /* 0x0001e80000100800 */
[----:B-1----:R-:W-:Y:S01]  /*2830*/  IADD3 R11, P0, R12, R10, RZ ;  /* 0x0000000a0c0b7210 */ /* 0x002fe20007f1e0ff */
[----:B------:R1:W-:Y:S01]  /*2840*/  STL [R1+0x598], R6 ;  /* 0x0005980601007387 */ /* 0x0003e20000100800 */
[----:B0-----:R-:W-:-:S03]  /*2850*/  IMAD.X R9, R2, 0x1, R22, P4 ;  /* 0x0000000102097824 */ /* 0x001fc600020e0616 */
[----:B------:R-:W-:Y:S01]  /*2860*/  STL [R1+0x57c], R11 ;  /* 0x00057c0b01007387 */ /* 0x000fe20000100800 */
[----:B-1----:R-:W-:-:S03]  /*2870*/  IADD3 R6, P4, R7, R10, RZ ;  /* 0x0000000a07067210 */ /* 0x002fc60007f9e0ff */
[----:B------:R-:W-:Y:S04]  /*2880*/  STL [R1+0x590], R9 ;  /* 0x0005900901007387 */ /* 0x000fe80000100800 */
[----:B------:R0:W-:Y:S02]  /*2890*/  STL [R1+0x574], R6 ;  /* 0x0005740601007387 */ /* 0x0001e40000100800 */
[----:B0-----:R-:W0:Y:S01]  /*28a0*/  LDC R6, c[0x0][0x238] ;  /* 0x00008e00ff067b82 */ /* 0x001e220000000800 */
[----:B------:R-:W-:Y:S01]  /*28b0*/  IMAD.X R11, R0, 0x1, R22, P6 ;  /* 0x00000001000b7824 */ /* 0x000fe200030e0616 */
[----:B------:R-:W-:-:S04]  /*28c0*/  IADD3 R9, P6, R4, R10, RZ ;  /* 0x0000000a04097210 */ /* 0x000fc80007fde0ff */
[----:B------:R1:W-:Y:S04]  /*28d0*/  STL [R1+0x588], R11 ;  /* 0x0005880b01007387 */ /* 0x0003e80000100800 */
[----:B------:R2:W-:Y:S01]  /*28e0*/  STL [R1+0x56c], R9 ;  /* 0x00056c0901007387 */ /* 0x0005e20000100800 */
[----:B-1----:R-:W-:Y:S01]  /*28f0*/  IMAD.X R11, R5, 0x1, R22, P5 ;  /* 0x00000001050b7824 */ /* 0x002fe200028e0616 */
[----:B--2---:R-:W-:Y:S01]  /*2900*/  IADD3 R9, P5, R8, R10, RZ ;  /* 0x0000000a08097210 */ /* 0x004fe20007fbe0ff */
[--C-:B------:R-:W-:Y:S02]  /*2910*/  IMAD.X R10, R3, 0x1, R24.reuse, P0 ;  /* 0x00000001030a7824 */ /* 0x100fe400000e0618 */
[----:B0-----:R-:W-:Y:S01]  /*2920*/  IMAD R6, R6, 0x14, RZ ;  /* 0x0000001406067824 */ /* 0x001fe200078e02ff */
[----:B------:R0:W-:Y:S04]  /*2930*/  STL [R1+0x580], R11 ;  /* 0x0005800b01007387 */ /* 0x0001e80000100800 */
        /* <DEDUP_REMOVED lines=32> */
[----:B------:R-:W-:Y:S01]  /*2b40*/  IADD3 R10, P5, R8, R10, RZ ;  /* 0x0000000a080a7210 */ /* 0x000fe20007fbe0ff */
[--C-:B--2---:R-:W-:Y:S02]  /*2b50*/  IMAD.X R9, R3, 0x1, R27.reuse, P0 ;  /* 0x0000000103097824 */ /* 0x104fe400000e061b */
        /* <DEDUP_REMOVED lines=13> */
[----:B------:R-:W-:Y:S04]  /*2c30*/  STL [R1+0x528], R11 ;  /* 0x0005280b01007387 */ /* 0x000fe80000100800 */
[----:B------:R1:W-:Y:S02]  /*2c40*/  STL [R1+0x50c], R10 ;  /* 0x00050c0a01007387 */ /* 0x0003e40000100800 */
[----:B-1----:R-:W-:Y:S01]  /*2c50*/  IMAD.X R10, R5, 0x1, R27, P5 ;  /* 0x00000001050a7824 */ /* 0x002fe200028e061b */
[----:B------:R-:W-:Y:S01]  /*2c60*/  IADD3 R11, P5, R8, R6, RZ ;  /* 0x00000006080b7210 */ /* 0x000fe20007fbe0ff */
        /* <DEDUP_REMOVED lines=14> */
[----:B------:R1:W-:Y:S01]  /*2d50*/  STL [R1+0x508], R10 ;  /* 0x0005080a01007387 */ /* 0x0003e20000100800 */
[----:B------:R-:W-:-:S03]  /*2d60*/  IMAD.X R13, R5, 0x1, R29, P5 ;  /* 0x00000001050d7824 */ /* 0x000fc600028e061d */
[----:B------:R2:W-:Y:S01]  /*2d70*/  STL [R1+0x4ec], R11 ;  /* 0x0004ec0b01007387 */ /* 0x0005e20000100800 */
[----:B-1----:R-:W-:Y:S02]  /*2d80*/  SHF.R.S32.HI R10, RZ, 0x1f, R9 ;  /* 0x0000001fff0a7819 */ /* 0x002fe40000011409 */
[----:B--2---:R-:W-:-:S03]  /*2d90*/  IADD3 R11, P5, R8, R9, RZ ;  /* 0x00000009080b7210 */ /* 0x004fc60007fbe0ff */
[--C-:B------:R-:W-:Y:S02]  /*2da0*/  IMAD.X R9, R3, 0x1, R10.reuse, P0 ;  /* 0x0000000103097824 */ /* 0x100fe400000e060a */
[----:B0-----:R-:W-:Y:S01]  /*2db0*/  IMAD.SHL.U32 R6, R6, 0x10, RZ ;  /* 0x0000001006067824 */ /* 0x001fe200078e00ff */
        /* <DEDUP_REMOVED lines=11> */
[-C--:B------:R-:W-:Y:S02]  /*2e70*/  IADD3 R11, P6, R4, R6.reuse, RZ ;  /* 0x00000006040b7210 */ /* 0x080fe40007fde0ff */
[----:B------:R-:W-:Y:S01]  /*2e80*/  SHF.R.S32.HI R14, RZ, 0x1f, R6 ;  /* 0x0000001fff0e7819 */ /* 0x000fe20000011406 */
[----:B------:R-:W-:Y:S01]  /*2e90*/  IMAD.X R10, R5, 0x1, R10, P5 ;  /* 0x00000001050a7824 */ /* 0x000fe200028e060a */
[----:B------:R-:W-:Y:S04]  /*2ea0*/  STL [R1+0x4e8], R13 ;  /* 0x0004e80d01007387 */ /* 0x000fe80000100800 */
[----:B------:R1:W-:Y:S04]  /*2eb0*/  STL [R1+0x4cc], R11 ;  /* 0x0004cc0b01007387 */ /* 0x0003e80000100800 */
[----:B------:R2:W-:Y:S01]  /*2ec0*/  STL [R1+0x4e0], R10 ;  /* 0x0004e00a01007387 */ /* 0x0005e20000100800 */
[----:B-1----:R-:W-:Y:S01]  /*2ed0*/  IADD3 R11, P5, R8, R6, RZ ;  /* 0x00000006080b7210 */ /* 0x002fe20007fbe0ff */
[----:B------:R-:W-:-:S02]  /*2ee0*/  IMAD.X R6, R3, 0x1, R14, P0 ;  /* 0x0000000103067824 */ /* 0x000fc400000e060e */
[----:B0-----:R-:W-:Y:S02]  /*2ef0*/  IMAD R9, R9, 0xf, RZ ;  /* 0x0000000f09097824 */ /* 0x001fe400078e02ff */
[----:B------:R0:W-:Y:S03]  /*2f00*/  STL [R1+0x4c4], R11 ;  /* 0x0004c40b01007387 */ /* 0x0001e60000100800 */
[----:B--2---:R-:W-:Y:S01]  /*2f10*/  IADD3 R10, P0, R12, R9, RZ ;  /* 0x000000090c0a7210 */ /* 0x004fe20007f1e0ff */
        /* <DEDUP_REMOVED lines=240> */
[----:B-1----:R-:W-:Y:S02]  /*3e20*/  SHF.R.S32.HI R10, RZ, 0x1f, R9 ;  /* 0x0000001fff0a7819 */ /* 0x002fe40000011409 */
[----:B--2---:R-:W-:Y:S01]  /*3e30*/  IADD3 R11, P5, R8, R9, RZ ;  /* 0x00000009080b7210 */ /* 0x004fe20007fbe0ff */
[----:B0-----:R-:W-:Y:S01]  /*3e40*/  IMAD.SHL.U32 R6, R6, 0x2, RZ ;  /* 0x0000000206067824 */ /* 0x001fe200078e00ff */
[----:B------:R-:W-:Y:S01]  /*3e50*/  STL [R1+0x340], R13 ;  /* 0x0003400d01007387 */ /* 0x000fe20000100800 */
[----:B------:R-:W-:-:S03]  /*3e60*/  IMAD.X R9, R3, 0x1, R10, P0 ;  /* 0x0000000103097824 */ /* 0x000fc600000e060a */
[----:B------:R-:W-:Y:S01]  /*3e70*/  IADD3 R12, P0, R12, R6, RZ ;  /* 0x000000060c0c7210 */ /* 0x000fe20007f1e0ff */
[----:B------:R0:W-:Y:S01]  /*3e80*/  STL [R1+0x324], R11 ;  /* 0x0003240b01007387 */ /* 0x0001e20000100800 */
[----:B------:R-:W-:-:S03]  /*3e90*/  IADD3 RZ, P1, R4, UR24, RZ ;  /* 0x0000001804ff7c10 */ /* 0x000fc6000ff3e0ff */
[----:B------:R1:W-:Y:S01]  /*3ea0*/  STL [R1+0x338], R9 ;  /* 0x0003380901007387 */ /* 0x0003e20000100800 */
[----:B0-----:R-:W-:-:S03]  /*3eb0*/  IMAD.X R11, R2, 0x1, R10, P4 ;  /* 0x00000001020b7824 */ /* 0x001fc600020e060a */
[----:B------:R-:W-:Y:S01]  /*3ec0*/  STL [R1+0x31c], R12 ;  /* 0x00031c0c01007387 */ /* 0x000fe20000100800 */
[-C--:B-1----:R-:W-:Y:S01]  /*3ed0*/  IADD3 R9, P4, R7, R6.reuse, RZ ;  /* 0x0000000607097210 */ /* 0x082fe20007f9e0ff */
[--C-:B------:R-:W-:Y:S02]  /*3ee0*/  IMAD.X R7, R0, 0x1, R10.reuse, P6 ;  /* 0x0000000100077824 */ /* 0x100fe400030e060a */
[----:B------:R0:W-:Y:S02]  /*3ef0*/  STL [R1+0x330], R11 ;  /* 0x0003300b01007387 */ /* 0x0001e40000100800 */
[-C--:B0-----:R-:W-:Y:S02]  /*3f00*/  IADD3 R11, P6, R4, R6.reuse, RZ ;  /* 0x00000006040b7210 */ /* 0x081fe40007fde0ff */
[----:B------:R-:W0:Y:S01]  /*3f10*/  LDC R4, c[0x0][0x238] ;  /* 0x00008e00ff047b82 */ /* 0x000e220000000800 */
[----:B------:R1:W-:Y:S04]  /*3f20*/  STL [R1+0x314], R9 ;  /* 0x0003140901007387 */ /* 0x0003e80000100800 */
[----:B------:R2:W-:Y:S01]  /*3f30*/  STL [R1+0x328], R7 ;  /* 0x0003280701007387 */ /* 0x0005e20000100800 */
[----:B-1----:R-:W-:Y:S01]  /*3f40*/  IMAD.X R9, R5, 0x1, R10, P5 ;  /* 0x0000000105097824 */ /* 0x002fe200028e060a */
[----:B--2---:R-:W-:Y:S01]  /*3f50*/  IADD3 R7, P5, R8, R6, RZ ;  /* 0x0000000608077210 */ /* 0x004fe20007fbe0ff */
[----:B0-----:R-:W-:-:S05]  /*3f60*/  IMAD.SHL.U32 R4, R4, 0x2, RZ ;  /* 0x0000000204047824 */ /* 0x001fca00078e00ff */
[----:B------:R-:W-:-:S05]  /*3f70*/  SHF.R.S32.HI R4, RZ, 0x1f, R4 ;  /* 0x0000001fff047819 */ /* 0x000fca0000011404 */
[--C-:B------:R-:W-:Y:S01]  /*3f80*/  IMAD.X R6, R3, 0x1, R4.reuse, P0 ;  /* 0x0000000103067824 */ /* 0x100fe200000e0604 */
[----:B------:R-:W-:Y:S02]  /*3f90*/  IADD3 RZ, P0, R8, UR25, RZ ;  /* 0x0000001908ff7c10 */ /* 0x000fe4000ff1e0ff */
[----:B------:R-:W0:Y:S01]  /*3fa0*/  LDC R8, c[0x0][0x238] ;  /* 0x00008e00ff087b82 */ /* 0x000e220000000800 */
[----:B------:R-:W-:Y:S04]  /*3fb0*/  STL [R1+0x30c], R11 ;  /* 0x00030c0b01007387 */ /* 0x000fe80000100800 */
[----:B------:R1:W-:Y:S04]  /*3fc0*/  STL [R1+0x320], R9 ;  /* 0x0003200901007387 */ /* 0x0003e80000100800 */
[----:B------:R2:W-:Y:S04]  /*3fd0*/  STL [R1+0x304], R7 ;  /* 0x0003040701007387 */ /* 0x0005e80000100800 */
[----:B------:R3:W-:Y:S01]  /*3fe0*/  STL [R1+0x318], R6 ;  /* 0x0003180601007387 */ /* 0x0007e20000100800 */
[----:B-1----:R-:W-:-:S02]  /*3ff0*/  IMAD.X R9, R2, 0x1, R4, P4 ;  /* 0x0000000102097824 */ /* 0x002fc400020e0604 */
[----:B--2---:R-:W-:Y:S01]  /*4000*/  IMAD.X R7, R0, 0x1, R4, P6 ;  /* 0x0000000100077824 */ /* 0x004fe200030e0604 */
[----:B0-----:R-:W-:Y:S01]  /*4010*/  SHF.R.S32.HI R8, RZ, 0x1f, R8 ;  /* 0x0000001fff087819 */ /* 0x001fe20000011408 */
[----:B---3--:R-:W-:Y:S01]  /*4020*/  IMAD.X R6, R5, 0x1, R4, P5 ;  /* 0x0000000105067824 */ /* 0x008fe200028e0604 */
[----:B------:R-:W-:Y:S03]  /*4030*/  STL [R1+0x310], R9 ;  /* 0x0003100901007387 */ /* 0x000fe60000100800 */
[--C-:B------:R-:W-:Y:S01]  /*4040*/  IMAD.X R4, R3, 0x1, R8.reuse, P3 ;  /* 0x0000000103047824 */ /* 0x100fe200018e0608 */
[----:B------:R-:W-:Y:S01]  /*4050*/  STL [R1+0x308], R7 ;  /* 0x0003080701007387 */ /* 0x000fe20000100800 */
[--C-:B------:R-:W-:Y:S02]  /*4060*/  IMAD.X R2, R2, 0x1, R8.reuse, P2 ;  /* 0x0000000102027824 */ /* 0x100fe400010e0608 */
[--C-:B------:R-:W-:Y:S01]  /*4070*/  IMAD.X R3, R0, 0x1, R8.reuse, P1 ;  /* 0x0000000100037824 */ /* 0x100fe200008e0608 */
[----:B------:R-:W-:Y:S04]  /*4080*/  STL [R1+0x300], R6 ;  /* 0x0003000601007387 */ /* 0x000fe80000100800 */
[----:B------:R-:W-:Y:S04]  /*4090*/  STL [R1+0x2fc], R4 ;  /* 0x0002fc0401007387 */ /* 0x000fe80000100800 */
[----:B------:R0:W5:Y:S04]  /*40a0*/  LDL.LU R0, [R1+0x6d8] ;  /* 0x0006d80001007983 */ /* 0x0001680000300800 */
[----:B------:R1:W-:Y:S04]  /*40b0*/  STL [R1+0x2f8], R2 ;  /* 0x0002f80201007387 */ /* 0x0003e80000100800 */
[----:B------:R-:W-:Y:S01]  /*40c0*/  STL [R1+0x2f4], R3 ;  /* 0x0002f40301007387 */ /* 0x000fe20000100800 */
[----:B-1----:R-:W-:-:S03]  /*40d0*/  IMAD.X R2, R5, 0x1, R8, P0 ;  /* 0x0000000105027824 */ /* 0x002fc600000e0608 */
[----:B------:R-:W-:Y:S04]  /*40e0*/  STL [R1+0x128], RZ ;  /* 0x000128ff01007387 */ /* 0x000fe80000100800 */
[----:B------:R1:W-:Y:S04]  /*40f0*/  STL [R1+0x2f0], R2 ;  /* 0x0002f00201007387 */ /* 0x0003e80000100800 */
[----:B------:R0:W-:Y:S04]  /*4100*/  STL [R1+0x12c], RZ ;  /* 0x00012cff01007387 */ /* 0x0001e80000100800 */
[----:B------:R0:W-:Y:S04]  /*4110*/  STL [R1+0x110], RZ ;  /* 0x000110ff01007387 */ /* 0x0001e80000100800 */
[----:B------:R0:W-:Y:S04]  /*4120*/  STL [R1+0x114], RZ ;  /* 0x000114ff01007387 */ /* 0x0001e80000100800 */
[----:B------:R0:W-:Y:S01]  /*4130*/  STL [R1+0x118], RZ ;  /* 0x000118ff01007387 */ /* 0x0001e20000100800 */
[----:B------:R-:W2:Y:S03]  /*4140*/  S2R R5, SR_TID.X ;  /* 0x0000000000057919 */ /* 0x000ea60000002100 */
        /* <DEDUP_REMOVED lines=17> */
[----:B--2---:R-:W-:Y:S01]  /*4260*/  LOP3.LUT R5, R5, 0x1f, RZ, 0xc0, !PT ;  /* 0x0000001f05057812 */ /* 0x004fe200078ec0ff */
[----:B------:R-:W-:-:S04]  /*4270*/  USHF.R.S32.HI UR5, URZ, 0x5, UR5 ;  /* 0x000000053f057899 */ /* 0x000fc80008011405 */
[----:B-1----:R-:W-:-:S08]  /*4280*/  IMAD R2, R5, UR8, RZ ;  /* 0x0000000805027c24 */ /* 0x002fd0000f8e02ff */
.L_x_2:
[----:B------:R-:W2:Y:S04]  /*4290*/  LDL R3, [R1+0x314] ;  /* 0x0003140001037983 */ /* 0x000ea80000100800 */
[----:B--2---:R-:W-:Y:S04]  /*42a0*/  STL [R1+0x9f8], R3 ;  /* 0x0009f80301007387 */ /* 0x004fe80000100800 */
[----:B------:R-:W-:Y:S04]  /*42b0*/  STL [R1+0x904], R13 ;  /* 0x0009040d01007387 */ /* 0x000fe80000100800 */
        /* <DEDUP_REMOVED lines=77> */
[----:B-1----:R1:W-:Y:S04]  /*4790*/  STL [R1+0x8bc], R27 ;  /* 0x0008bc1b01007387 */ /* 0x0023e80000100800 */
[----:B-1----:R-:W2:Y:S01]  /*47a0*/  LDL R27, [R1+0x288] ;  /* 0x00028800011b7983 */ /* 0x002ea20000100800 */
[----:B-----5:R-:W-:-:S03]  /*47b0*/  ISETP.GT.AND P2, PT, R0, RZ, PT ;  /* 0x000000ff0000720c */ /* 0x020fc60003f44270 */
[----:B------:R1:W-:Y:S04]  /*47c0*/  STL [R1+0x8b8], R29 ;  /* 0x0008b81d01007387 */ /* 0x0003e80000100800 */
[----:B------:R-:W3:Y:S01]  /*47d0*/  LDL R7, [R1+0x2e8] ;  /* 0x0002e80001077983 */ /* 0x000ee20000100800 */
[----:B------:R-:W-:-:S03]  /*47e0*/  PRMT R3, RZ, 0x7610, R3 ;  /* 0x00007610ff037816 */ /* 0x000fc60000000003 */
[----:B------:R-:W4:Y:S04]  /*47f0*/  LDL R14, [R1+0x28c] ;  /* 0x00028c00010e7983 */ /* 0x000f280000100800 */
[----:B-1----:R-:W3:Y:S04]  /*4800*/  LDL R29, [R1+0x2bc] ;  /* 0x0002bc00011d7983 */ /* 0x002ee80000100800 */
[----:B------:R-:W4:Y:S01]  /*4810*/  LDL R15, [R1+0x2b8] ;  /* 0x0002b800010f7983 */ /* 0x000f220000100800 */
[----:B--2---:R-:W-:Y:S02]  /*4820*/  SHF.R.S32.HI R2, RZ, 0x1f, R27 ;  /* 0x0000001fff027819 */ /* 0x004fe4000001141b */
[----:B------:R-:W-:-:S04]  /*4830*/  IADD3 R4, P0, R27, UR22, RZ ;  /* 0x000000161b047c10 */ /* 0x000fc8000ff1e0ff */
[----:B------:R-:W-:-:S05]  /*4840*/  IADD3.X R5, R2, UR23, RZ, P0, !PT ;  /* 0x0000001702057c10 */ /* 0x000fca00087fe4ff */
[----:B------:R-:W2:Y:S01]  /*4850*/  @P2 LDG.E.U8 R3, desc[UR10][R4.64] ;  /* 0x0000000a04032981 */ /* 0x000ea2000c1e1100 */
[----:B------:R-:W-:Y:S02]  /*4860*/  PRMT R2, RZ, 0x7610, R2 ;  /* 0x00007610ff027816 */ /* 0x000fe40000000002 */
[----:B---3--:R-:W-:-:S04]  /*4870*/  IADD3 R6, P1, R29, UR22, RZ ;  /* 0x000000161d067c10 */ /* 0x008fc8000ff3e0ff */
[----:B------:R-:W-:-:S05]  /*4880*/  IADD3.X R7, R7, UR23, RZ, P1, !PT ;  /* 0x0000001707077c10 */ /* 0x000fca0008ffe4ff */
[----:B------:R4:W3:Y:S04]  /*4890*/  @P2 LDG.E.U8 R2, desc[UR10][R6.64] ;  /* 0x0000000a06022981 */ /* 0x0008e8000c1e1100 */
[----:B--2---:R1:W-:Y:S04]  /*48a0*/  STL [R1+0x298], R3 ;  /* 0x0002980301007387 */ /* 0x0043e80000100800 */
[----:B-1----:R-:W2:Y:S04]  /*48b0*/  LDL.LU R3, [R1+0x9f8] ;  /* 0x0009f80001037983 */ /* 0x002ea80000300800 */
[----:B------:R-:W2:Y:S01]  /*48c0*/  LDL R5, [R1+0x2e4] ;  /* 0x0002e40001057983 */ /* 0x000ea20000100800 */
[----:B----4-:R-:W-:-:S02]  /*48d0*/  IADD3 R6, P1, R14, UR22, RZ ;  /* 0x000000160e067c10 */ /* 0x010fc4000ff3e0ff */
[----:B------:R-:W-:Y:S01]  /*48e0*/  PRMT R11, RZ, 0x7610, R11 ;  /* 0x00007610ff0b7816 */ /* 0x000fe2000000000b */
[----:B---3--:R1:W-:Y:S01]  /*48f0*/  STL [R1+0x29c], R2 ;  /* 0x00029c0201007387 */ /* 0x0083e20000100800 */
[----:B------:R-:W-:Y:S02]  /*4900*/  IADD3 R4, P0, R15, UR22, RZ ;  /* 0x000000160f047c10 */ /* 0x000fe4000ff1e0ff */
[----:B-1----:R-:W-:-:S04]  /*4910*/  SHF.R.S32.HI R2, RZ, 0x1f, R14 ;  /* 0x0000001fff027819 */ /* 0x002fc8000001140e */
[----:B------:R-:W-:Y:S01]  /*4920*/  IADD3.X R7, R2, UR23, RZ, P1, !PT ;  /* 0x0000001702077c10 */ /* 0x000fe20008ffe4ff */
[----:B------:R-:W-:Y:S01]  /*4930*/  IMAD.MOV.U32 R2, RZ, RZ, R11 ;  /* 0x000000ffff027224 */ /* 0x000fe200078e000b */
[----:B--2---:R-:W-:-:S05]  /*4940*/  IADD3.X R5, R5, UR23, RZ, P0, !PT ;  /* 0x0000001705057c10 */ /* 0x004fca00087fe4ff */
[----:B------:R-:W2:Y:S01]  /*4950*/  @P2 LDG.E.U8 R2, desc[UR10][R4.64] ;  /* 0x0000000a04022981 */ /* 0x000ea2000c1e1100 */
[----:B------:R-:W-:-:S03]  /*4960*/  PRMT R13, RZ, 0x7610, R13 ;  /* 0x00007610ff0d7816 */ /* 0x000fc6000000000d */
[----:B------:R1:W-:Y:S04]  /*4970*/  STL.S16 [R1+0x294], R11 ;  /* 0x0002940b01007387 */ /* 0x0003e80000100600 */
[----:B------:R-:W3:Y:S04]  /*4980*/  @P2 LDG.E.U8 R13, desc[UR10][R6.64] ;  /* 0x0000000a060d2981 */ /* 0x000ee8000c1e1100 */
[----:B-1----:R-:W4:Y:S04]  /*4990*/  LDL.LU R11, [R1+0x9f4] ;  /* 0x0009f400010b7983 */ /* 0x002f280000300800 */
[----:B------:R-:W3:Y:S04]  /*49a0*/  LDL R4, [R1+0x310] ;  /* 0x0003100001047983 */ /* 0x000ee80000100800 */
[----:B------:R-:W3:Y:S04]  /*49b0*/  LDL R5, [R1+0x304] ;  /* 0x0003040001057983 */ /* 0x000ee80000100800 */
[----:B--2---:R1:W-:Y:S02]  /*49c0*/  @P2 STL [R1+0x294], R2 ;  /* 0x0002940201002387 */ /* 0x0043e40000100800 */
[----:B-1----:R-:W-:-:S02]  /*49d0*/  IADD3 R2, P1, R3, UR22, RZ ;  /* 0x0000001603027c10 */ /* 0x002fc4000ff3e0ff */
[----:B------:R-:W2:Y:S01]  /*49e0*/  LDL R3, [R1+0x30c] ;  /* 0x00030c0001037983 */ /* 0x000ea20000100800 */
[----:B------:R-:W-:Y:S02]  /*49f0*/  ISETP.GT.AND P0, PT, R0, 0x2, PT ;  /* 0x000000020000780c */ /* 0x000fe40003f04270 */
[----:B----4-:R-:W-:Y:S01]  /*4a00*/  PRMT R11, RZ, 0x7610, R11 ;  /* 0x00007610ff0b7816 */ /* 0x010fe2000000000b */
[----:B---3--:R1:W-:Y:S04]  /*4a10*/  STL [R1+0x290], R13 ;  /* 0x0002900d01007387 */ /* 0x0083e80000100800 */
[----:B-1----:R-:W3:Y:S04]  /*4a20*/  LDL.LU R13, [R1+0x9f0] ;  /* 0x0009f000010d7983 */ /* 0x002ee80000300800 */
[----:B------:R-:W4:Y:S01]  /*4a30*/  LDL R7, [R1+0x308] ;  /* 0x0003080001077983 */ /* 0x000f220000100800 */
[----:B--2---:R-:W-:-:S02]  /*4a40*/  IADD3 R6, P2, R3, UR22, RZ ;  /* 0x0000001603067c10 */ /* 0x004fc4000ff5e0ff */
[----:B------:R-:W-:-:S05]  /*4a50*/  IADD3.X R3, R4, UR23, RZ, P1, !PT ;  /* 0x0000001704037c10 */ /* 0x000fca0008ffe4ff */
[----:B------:R-:W2:Y:S01]  /*4a60*/  @P0 LDG.E.U8 R11, desc[UR10][R2.64] ;  /* 0x0000000a020b0981 */ /* 0x000ea2000c1e1100 */
[----:B------:R-:W-:-:S03]  /*4a70*/  IADD3 R4, P1, R5, UR22, RZ ;  /* 0x0000001605047c10 */ /* 0x000fc6000ff3e0ff */
[----:B------:R-:W2:Y:S01]  /*4a80*/  LDL R5, [R1+0x300] ;  /* 0x0003000001057983 */ /* 0x000ea20000100800 */
[----:B---3--:R-:W-:Y:S02]  /*4a90*/  PRMT R13, RZ, 0x7610, R13 ;  /* 0x00007610ff0d7816 */ /* 0x008fe4000000000d */
[----:B----4-:R-:W-:-:S05]  /*4aa0*/  IADD3.X R7, R7, UR23, RZ, P2, !PT ;  /* 0x0000001707077c10 */ /* 0x010fca00097fe4ff */
[----:B------:R-:W3:Y:S04]  /*4ab0*/  @P0 LDG.E.U8 R13, desc[UR10][R6.64] ;  /* 0x0000000a060d0981 */ /* 0x000ee8000c1e1100 */
[----:B--2---:R1:W-:Y:S04]  /*4ac0*/  STL [R1+0x280], R11 ;  /* 0x0002800b01007387 */ /* 0x0043e80000100800 */
[----:B-1----:R-:W2:Y:S04]  /*4ad0*/  LDL.LU R11, [R1+0x9ec] ;  /* 0x0009ec00010b7983 */ /* 0x002ea80000300800 */
[----:B------:R-:W4:Y:S01]  /*4ae0*/  LDL R3, [R1+0x31c] ;  /* 0x00031c0001037983 */ /* 0x000f220000100800 */
[----:B------:R-:W-:-:S02]  /*4af0*/  PRMT R10, RZ, 0x7610, R10 ;  /* 0x00007610ff0a7816 */ /* 0x000fc4000000000a */
[----:B------:R-:W-:Y:S01]  /*4b00*/  IADD3.X R5, R5, UR23, RZ, P1, !PT ;  /* 0x0000001705057c10 */ /* 0x000fe20008ffe4ff */
[----:B---3--:R1:W-:Y:S04]  /*4b10*/  STL [R1+0x284], R13 ;  /* 0x0002840d01007387 */ /* 0x0083e80000100800 */
[----:B------:R-:W3:Y:S04]  /*4b20*/  @P0 LDG.E.U8 R10, desc[UR10][R4.64] ;  /* 0x0000000a040a0981 */ /* 0x000ee8000c1e1100 */
[----:B-1----:R-:W2:Y:S04]  /*4b30*/  LDL.LU R13, [R1+0x9e8] ;  /* 0x0009e800010d7983 */ /* 0x002ea80000300800 */
[----:B------:R-:W2:Y:S01]  /*4b40*/  LDL R7, [R1+0x334] ;  /* 0x0003340001077983 */ /* 0x000ea20000100800 */
[----:B----4-:R-:W-:-:S03]  /*4b50*/  IADD3 R2, P3, R3, UR22, RZ ;  /* 0x0000001603027c10 */ /* 0x010fc6000ff7e0ff */
[----:B------:R-:W4:Y:S04]  /*4b60*/  LDL R3, [R1+0x318] ;  /* 0x0003180001037983 */ /* 0x000f280000100800 */
[----:B---3--:R1:W-:Y:S01]  /*4b70*/  STL [R1+0x27c], R10 ;  /* 0x00027c0a01007387 */ /* 0x0083e20000100800 */
[----:B--2---:R-:W-:-:S03]  /*4b80*/  PRMT R13, RZ, 0x7610, R13 ;  /* 0x00007610ff0d7816 */ /* 0x004fc6000000000d */
[----:B-1----:R-:W2:Y:S04]  /*4b90*/  LDL.LU R10, [R1+0x9e4] ;  /* 0x0009e400010a7983 */ /* 0x002ea80000300800 */
[----:B------:R-:W3:Y:S01]  /*4ba0*/  LDL R5, [R1+0x32c] ;  /* 0x00032c0001057983 */ /* 0x000ee20000100800 */
[----:B----4-:R-:W-:-:S05]  /*4bb0*/  IADD3.X R3, R3, UR23, RZ, P3, !PT ;  /* 0x0000001703037c10 */ /* 0x010fca0009ffe4ff */
[----:B------:R-:W4:Y:S01]  /*4bc0*/  @P0 LDG.E.U8 R13, desc[UR10][R2.64] ;  /* 0x0000000a020d0981 */ /* 0x000f22000c1e1100 */
[----:B------:R-:W-:-:S03]  /*4bd0*/  IADD3 R6, P2, R7, UR22, RZ ;  /* 0x0000001607067c10 */ /* 0x000fc6000ff5e0ff */
[----:B------:R-:W2:Y:S01]  /*4be0*/  LDL R7, [R1+0x330] ;  /* 0x0003300001077983 */ /* 0x000ea20000100800 */
[----:B---3--:R-:W-:-:S03]  /*4bf0*/  IADD3 R4, P3, R5, UR22, RZ ;  /* 0x0000001605047c10 */ /* 0x008fc6000ff7e0ff */
[----:B------:R-:W3:Y:S04]  /*4c00*/  LDL R5, [R1+0x328] ;  /* 0x0003280001057983 */ /* 0x000ee80000100800 */
[----:B----4-:R1:W-:Y:S04]  /*4c10*/  STL [R1+0x274], R13 ;  /* 0x0002740d01007387 */ /* 0x0103e80000100800 */
[----:B-1----:R-:W4:Y:S01]  /*4c20*/  LDL.LU R13, [R1+0x9e0] ;  /* 0x0009e000010d7983 */ /* 0x002f220000300800 */
[----:B------:R-:W-:Y:S02]  /*4c30*/  ISETP.GT.AND P1, PT, R0, 0x3, PT ;  /* 0x000000030000780c */ /* 0x000fe40003f24270 */
[----:B------:R-:W-:Y:S01]  /*4c40*/  PRMT R11, RZ, 0x7610, R11 ;  /* 0x00007610ff0b7816 */ /* 0x000fe2000000000b */
[----:B------:R-:W4:Y:S01]  /*4c50*/  LDL R3, [R1+0x324] ;  /* 0x0003240001037983 */ /* 0x000f220000100800 */
[----:B--2---:R-:W-:-:S02]  /*4c60*/  IADD3.X R7, R7, UR23, RZ, P2, !PT ;  /* 0x0000001707077c10 */ /* 0x004fc400097fe4ff */
[----:B---3--:R-:W-:-:S07]  /*4c70*/  IADD3.X R5, R5, UR23, RZ, P3, !PT ;  /* 0x0000001705057c10 */ /* 0x008fce0009ffe4ff */
[----:B------:R-:W2:Y:S01]  /*4c80*/  @P1 LDG.E.U8 R11, desc[UR10][R6.64] ;  /* 0x0000000a060b1981 */ /* 0x000ea2000c1e1100 */
[----:B----4-:R-:W-:-:S06]  /*4c90*/  PRMT R13, RZ, 0x7610, R13 ;  /* 0x00007610ff0d7816 */ /* 0x010fcc000000000d */
[----:B------:R-:W3:Y:S01]  /*4ca0*/  @P1 LDG.E.U8 R13, desc[UR10][R4.64] ;  /* 0x0000000a040d1981 */ /* 0x000ee2000c1e1100 */
[----:B------:R-:W-:-:S03]  /*4cb0*/  IADD3 R2, P0, R3, UR22, RZ ;  /* 0x0000001603027c10 */ /* 0x000fc6000ff1e0ff */
[----:B--2---:R1:W-:Y:S04]  /*4cc0*/  STL [R1+0x278], R11 ;  /* 0x0002780b01007387 */ /* 0x0043e80000100800 */
[----:B-1----:R-:W2:Y:S04]  /*4cd0*/  LDL.LU R11, [R1+0x9dc] ;  /* 0x0009dc00010b7983 */ /* 0x002ea80000300800 */
[----:B------:R-:W4:Y:S04]  /*4ce0*/  LDL R7, [R1+0x34c] ;  /* 0x00034c0001077983 */ /* 0x000f280000100800 */
[----:B------:R-:W2:Y:S04]  /*4cf0*/  LDL R3, [R1+0x320] ;  /* 0x0003200001037983 */ /* 0x000ea80000100800 */
[----:B---3--:R1:W-:Y:S04]  /*4d00*/  STL [R1+0x270], R13 ;  /* 0x0002700d01007387 */ /* 0x0083e80000100800 */
[----:B-1----:R-:W3:Y:S04]  /*4d10*/  LDL.LU R13, [R1+0x9d8] ;  /* 0x0009d800010d7983 */ /* 0x002ee80000300800 */
[----:B------:R-:W4:Y:S01]  /*4d20*/  LDL R5, [R1+0x33c] ;  /* 0x00033c0001057983 */ /* 0x000f220000100800 */
[----:B--2---:R-:W-:-:S02]  /*4d30*/  IADD3.X R3, R3, UR23, RZ, P0, !PT ;  /* 0x0000001703037c10 */ /* 0x004fc400087fe4ff */
[----:B---3--:R-:W-:-:S06]  /*4d40*/  PRMT R13, RZ, 0x7610, R13 ;  /* 0x00007610ff0d7816 */ /* 0x008fcc000000000d */
[----:B------:R-:W2:Y:S01]  /*4d50*/  @P1 LDG.E.U8 R13, desc[UR10][R2.64] ;  /* 0x0000000a020d1981 */ /* 0x000ea2000c1e1100 */
[----:B----4-:R-:W-:-:S03]  /*4d60*/  IADD3 R4, P2, R5, UR22, RZ ;  /* 0x0000001605047c10 */ /* 0x010fc6000ff5e0ff */
[----:B------:R-:W3:Y:S04]  /*4d70*/  LDL R5, [R1+0x338] ;  /* 0x0003380001057983 */ /* 0x000ee80000100800 */
[----:B--2---:R1:W-:Y:S04]  /*4d80*/  STL [R1+0x26c], R13 ;  /* 0x00026c0d01007387 */ /* 0x0043e80000100800 */
[----:B-1----:R-:W2:Y:S04]  /*4d90*/  LDL.LU R13, [R1+0x9d4] ;  /* 0x0009d400010d7983 */ /* 0x002ea80000300800 */
[----:B------:R-:W4:Y:S01]  /*4da0*/  LDL R3, [R1+0x354] ;  /* 0x0003540001037983 */ /* 0x000f220000100800 */
[----:B------:R-:W-:-:S02]  /*4db0*/  PRMT R6, RZ, 0x7610, R6 ;  /* 0x00007610ff067816 */ /* 0x000fc40000000006 */
[----:B---3--:R-:W-:-:S05]  /*4dc0*/  IADD3.X R5, R5, UR23, RZ, P2, !PT ;  /* 0x0000001705057c10 */ /* 0x008fca00097fe4ff */
[----:B------:R-:W3:Y:S01]  /*4dd0*/  @P1 LDG.E.U8 R6, desc[UR10][R4.64] ;  /* 0x0000000a04061981 */ /* 0x000ee2000c1e1100 */
[----:B------:R-:W-:Y:S02]  /*4de0*/  ISETP.GT.AND P0, PT, R0, 0x4, PT ;  /* 0x000000040000780c */ /* 0x000fe40003f04270 */
[----:B------:R-:W-:Y:S01]  /*4df0*/  PRMT R11, RZ, 0x7610, R11 ;  /* 0x00007610ff0b7816 */ /* 0x000fe2000000000b */
[----:B------:R-:W2:Y:S01]  /*4e00*/  LDL R5, [R1+0x344] ;  /* 0x0003440001057983 */ /* 0x000ea20000100800 */
[----:B----4-:R-:W-:-:S03]  /*4e10*/  IADD3 R2, P2, R3, UR22, RZ ;  /* 0x0000001603027c10 */ /* 0x010fc6000ff5e0ff */
[----:B------:R-:W4:Y:S04]  /*4e20*/  LDL R3, [R1+0x350] ;  /* 0x0003500001037983 */ /* 0x000f280000100800 */
[----:B---3--:R1:W-:Y:S02]  /*4e30*/  STL [R1+0x268], R6 ;  /* 0x0002680601007387 */ /* 0x0083e40000100800 */
[----:B-1----:R-:W-:Y:S02]  /*4e40*/  IADD3 R6, P1, R7, UR22, RZ ;  /* 0x0000001607067c10 */ /* 0x002fe4000ff3e0ff */
[----:B------:R-:W3:Y:S01]  /*4e50*/  LDL R7, [R1+0x348] ;  /* 0x0003480001077983 */ /* 0x000ee20000100800 */
[----:B----4-:R-:W-:-:S05]  /*4e60*/  IADD3.X R3, R3, UR23, RZ, P2, !PT ;  /* 0x0000001703037c10 */ /* 0x010fca00097fe4ff */
[----:B------:R-:W4:Y:S01]  /*4e70*/  @P0 LDG.E.U8 R11, desc[UR10][R2.64] ;  /* 0x0000000a020b0981 */ /* 0x000f22000c1e1100 */
[----:B--2---:R-:W-:Y:S02]  /*4e80*/  PRMT R13, RZ, 0x7610, R13 ;  /* 0x00007610ff0d7816 */ /* 0x004fe4000000000d */
[----:B------:R-:W-:Y:S02]  /*4e90*/  IADD3 R4, P2, R5, UR22, RZ ;  /* 0x0000001605047c10 */ /* 0x000fe4000ff5e0ff */
[----:B------:R-:W2:Y:S01]  /*4ea0*/  LDL R5, [R1+0x340] ;  /* 0x0003400001057983 */ /* 0x000ea20000100800 */
[----:B---3--:R-:W-:-:S05]  /*4eb0*/  IADD3.X R7, R7, UR23, RZ, P1, !PT ;  /* 0x0000001707077c10 */ /* 0x008fca0008ffe4ff */
[----:B------:R-:W3:Y:S04]  /*4ec0*/  @P0 LDG.E.U8 R13, desc[UR10][R6.64] ;  /* 0x0000000a060d0981 */ /* 0x000ee8000c1e1100 */
[----:B----4-:R1:W-:Y:S04]  /*4ed0*/  STL [R1+0x260], R11 ;  /* 0x0002600b01007387 */ /* 0x0103e80000100800 */
[----:B-1----:R-:W4:Y:S04]  /*4ee0*/  LDL.LU R11, [R1+0x9d0] ;  /* 0x0009d000010b7983 */ /* 0x002f280000300800 */
[----:B------:R-:W4:Y:S01]  /*4ef0*/  LDL R3, [R1+0x35c] ;  /* 0x00035c0001037983 */ /* 0x000f220000100800 */
[----:B------:R-:W-:-:S02]  /*4f00*/  PRMT R10, RZ, 0x7610, R10 ;  /* 0x00007610ff0a7816 */ /* 0x000fc4000000000a */
[----:B--2---:R-:W-:Y:S01]  /*4f10*/  IADD3.X R5, R5, UR23, RZ, P2, !PT ;  /* 0x0000001705057c10 */ /* 0x004fe200097fe4ff */
[----:B---3--:R1:W-:Y:S04]  /*4f20*/  STL [R1+0x264], R13 ;  /* 0x0002640d01007387 */ /* 0x0083e80000100800 */
[----:B------:R-:W2:Y:S04]  /*4f30*/  @P0 LDG.E.U8 R10, desc[UR10][R4.64] ;  /* 0x0000000a040a0981 */ /* 0x000ea8000c1e1100 */
[----:B-1----:R-:W3:Y:S04]  /*4f40*/  LDL.LU R13, [R1+0x9cc] ;  /* 0x0009cc00010d7983 */ /* 0x002ee80000300800 */
[----:B------:R-:W3:Y:S01]  /*4f50*/  LDL R7, [R1+0x374] ;  /* 0x0003740001077983 */ /* 0x000ee20000100800 */
[----:B----4-:R-:W-:-:S03]  /*4f60*/  IADD3 R2, P3, R3, UR22, RZ ;  /* 0x0000001603027c10 */ /* 0x010fc6000ff7e0ff */
[----:B------:R-:W4:Y:S04]  /*4f70*/  LDL R3, [R1+0x358] ;  /* 0x0003580001037983 */ /* 0x000f280000100800 */
[----:B--2---:R1:W-:Y:S01]  /*4f80*/  STL [R1+0x25c], R10 ;  /* 0x00025c0a01007387 */ /* 0x0043e20000100800 */
[----:B---3--:R-:W-:-:S03]  /*4f90*/  PRMT R13, RZ, 0x7610, R13 ;  /* 0x00007610ff0d7816 */ /* 0x008fc6000000000d */
        /* <DEDUP_REMOVED lines=424> */
[----:B---3--:R-:W-:-:S02]  /*6a20*/  IADD3.X R5, R5, UR23, RZ, P2, !PT ;  /* 0x0000001705057c10 */ /* 0x008fc400097fe4ff */
[----:B------:R-:W-:-:S06]  /*6a30*/  PRMT R6, RZ, 0x7610, R6 ;  /* 0x00007610ff067816 */ /* 0x000fcc0000000006 */
[----:B------:R-:W3:Y:S01]  /*6a40*/  @P1 LDG.E.U8 R6, desc[UR10][R4.64] ;  /* 0x0000000a04061981 */ /* 0x000ee2000c1e1100 */
[----:B------:R-:W-:-:S03]  /*6a50*/  ISETP.GT.AND P0, PT, R0, 0x12, PT ;  /* 0x000000120000780c */ /* 0x000fc60003f04270 */
[----:B------:R-:W3:Y:S01]  /*6a60*/  LDL R5, [R1+0x504] ;  /* 0x0005040001057983 */ /* 0x000ee20000100800 */
[----:B----4-:R-:W-:-:S03]  /*6a70*/  IADD3 R2, P2, R3, UR22, RZ ;  /* 0x0000001603027c10 */ /* 0x010fc6000ff5e0ff */
[----:B------:R-:W4:Y:S01]  /*6a80*/  LDL R3, [R1+0x510] ;  /* 0x0005100001037983 */ /* 0x000f220000100800 */
[----:B--2---:R-:W-:-:S03]  /*6a90*/  PRMT R13, RZ, 0x7610, R13 ;  /* 0x00007610ff0d7816 */ /* 0x004fc6000000000d */
[----:B---3--:R1:W-:Y:S02]  /*6aa0*/  STL [R1+0x188], R6 ;  /* 0x0001880601007387 */ /* 0x0083e40000100800 */
[----:B-1----:R-:W-:Y:S02]  /*6ab0*/  IADD3 R6, P1, R7, UR22, RZ ;  /* 0x0000001607067c10 */ /* 0x002fe4000ff3e0ff */
[----:B------:R-:W2:Y:S01]  /*6ac0*/  LDL R7, [R1+0x508] ;  /* 0x0005080001077983 */ /* 0x000ea20000100800 */
[----:B----4-:R-:W-:-:S05]  /*6ad0*/  IADD3.X R3, R3, UR23, RZ, P2, !PT ;  /* 0x0000001703037c10 */ /* 0x010fca00097fe4ff */
[----:B------:R-:W3:Y:S01]  /*6ae0*/  @P0 LDG.E.U8 R13, desc[UR10][R2.64] ;  /* 0x0000000a020d0981 */ /* 0x000ee2000c1e1100 */
[----:B------:R-:W-:Y:S02]  /*6af0*/  IADD3 R4, P2, R5, UR22, RZ ;  /* 0x0000001605047c10 */ /* 0x000fe4000ff5e0ff */
[----:B------:R-:W-:Y:S01]  /*6b00*/  PRMT R11, RZ, 0x7610, R11 ;  /* 0x00007610ff0b7816 */ /* 0x000fe2000000000b */
[----:B------:R-:W4:Y:S01]  /*6b10*/  LDL R5, [R1+0x500] ;  /* 0x0005000001057983 */ /* 0x000f220000100800 */
[----:B--2---:R-:W-:-:S05]  /*6b20*/  IADD3.X R7, R7, UR23, RZ, P1, !PT ;  /* 0x0000001707077c10 */ /* 0x004fca0008ffe4ff */
[----:B------:R-:W2:Y:S04]  /*6b30*/  @P0 LDG.E.U8 R11, desc[UR10][R6.64] ;  /* 0x0000000a060b0981 */ /* 0x000ea8000c1e1100 */
[----:B---3--:R1:W-:Y:S04]  /*6b40*/  STL [R1+0x180], R13 ;  /* 0x0001800d01007387 */ /* 0x0083e80000100800 */
[----:B-1----:R-:W3:Y:S01]  /*6b50*/  LDL.LU R13, [R1+0x90c] ;  /* 0x00090c00010d7983 */ /* 0x002ee20000300800 */
[----:B----4-:R-:W-:-:S03]  /*6b60*/  IADD3.X R5, R5, UR23, RZ, P2, !PT ;  /* 0x0000001705057c10 */ /* 0x010fc600097fe4ff */
[----:B------:R-:W4:Y:S04]  /*6b70*/  LDL R3, [R1+0x51c] ;  /* 0x00051c0001037983 */ /* 0x000f280000100800 */
[----:B--2---:R1:W-:Y:S04]  /*6b80*/  STL [R1+0x184], R11 ;  /* 0x0001840b01007387 */ /* 0x0043e80000100800 */
[----:B-1----:R-:W2:Y:S04]  /*6b90*/  LDL.LU R11, [R1+0x908] ;  /* 0x00090800010b7983 */ /* 0x002ea80000300800 */
[----:B------:R-:W2:Y:S01]  /*6ba0*/  LDL R7, [R1+0x534] ;  /* 0x0005340001077983 */ /* 0x000ea20000100800 */
[----:B---3--:R-:W-:-:S06]  /*6bb0*/  PRMT R13, RZ, 0x7610, R13 ;  /* 0x00007610ff0d7816 */ /* 0x008fcc000000000d */
[----:B------:R-:W3:Y:S01]  /*6bc0*/  @P0 LDG.E.U8 R13, desc[UR10][R4.64] ;  /* 0x0000000a040d0981 */ /* 0x000ee2000c1e1100 */
[----:B----4-:R-:W-:-:S03]  /*6bd0*/  IADD3 R2, P3, R3, UR22, RZ ;  /* 0x0000001603027c10 */ /* 0x010fc6000ff7e0ff */
[----:B------:R-:W4:Y:S01]  /*6be0*/  LDL R3, [R1+0x518] ;  /* 0x0005180001037983 */ /* 0x000f220000100800 */
[----:B--2---:R-:W-:-:S03]  /*6bf0*/  IADD3 R6, P2, R7, UR22, RZ ;  /* 0x0000001607067c10 */ /* 0x004fc6000ff5e0ff */
[----:B---3--:R1:W-:Y:S04]  /*6c00*/  STL [R1+0x17c], R13 ;  /* 0x00017c0d01007387 */ /* 0x0083e80000100800 */
[----:B-1----:R-:W2:Y:S04]  /*6c10*/  LDL.LU R13, [R1+0x904] ;  /* 0x00090400010d7983 */ /* 0x002ea80000300800 */
[----:B------:R-:W3:Y:S04]  /*6c20*/  LDL R7, [R1+0x530] ;  /* 0x0005300001077983 */ /* 0x000ee80000100800 */
[----:B------:R-:W2:Y:S01]  /*6c30*/  LDL R5, [R1+0x52c] ;  /* 0x00052c0001057983 */ /* 0x000ea20000100800 */
[----:B------:R-:W-:-:S02]  /*6c40*/  ISETP.GT.AND P1, PT, R0, 0x13, PT ;  /* 0x000000130000780c */ /* 0x000fc40003f24270 */
[----:B------:R-:W-:Y:S02]  /*6c50*/  PRMT R11, RZ, 0x7610, R11 ;  /* 0x00007610ff0b7816 */ /* 0x000fe4000000000b */
[----:B----4-:R-:W-:Y:S02]  /*6c60*/  IADD3.X R3, R3, UR23, RZ, P3, !PT ;  /* 0x0000001703037c10 */ /* 0x010fe40009ffe4ff */
[----:B------:R-:W-:-:S03]  /*6c70*/  PRMT R10, RZ, 0x7610, R10 ;  /* 0x00007610ff0a7816 */ /* 0x000fc6000000000a */
[----:B------:R1:W4:Y:S01]  /*6c80*/  @P0 LDG.E.U8 R11, desc[UR10][R2.64] ;  /* 0x0000000a020b0981 */ /* 0x000322000c1e1100 */
[----:B---3--:R-:W-:Y:S02]  /*6c90*/  IADD3.X R7, R7, UR23, RZ, P2, !PT ;  /* 0x0000001707077c10 */ /* 0x008fe400097fe4ff */
[----:B--2---:R-:W-:-:S03]  /*6ca0*/  IADD3 R4, P3, R5, UR22, RZ ;  /* 0x0000001605047c10 */ /* 0x004fc6000ff7e0ff */
[----:B------:R2:W3:Y:S04]  /*6cb0*/  @P1 LDG.E.U8 R10, desc[UR10][R6.64] ;  /* 0x0000000a060a1981 */ /* 0x0004e8000c1e1100 */
[----:B------:R-:W3:Y:S01]  /*6cc0*/  LDL R5, [R1+0x528] ;  /* 0x0005280001057983 */ /* 0x000ee20000100800 */
[----:B-1----:R-:W-:-:S03]  /*6cd0*/  PRMT R2, RZ, 0x7610, R2 ;  /* 0x00007610ff027816 */ /* 0x002fc60000000002 */
[----:B----4-:R1:W-:Y:S02]  /*6ce0*/  STL [R1+0x174], R11 ;  /* 0x0001740b01007387 */ /* 0x0103e40000100800 */
[----:B--2---:R-:W-:Y:S02]  /*6cf0*/  IMAD.MOV.U32 R6, RZ, RZ, R2 ;  /* 0x000000ffff067224 */ /* 0x004fe400078e0002 */
[----:B-1----:R-:W2:Y:S04]  /*6d00*/  LDL.LU R11, [R1+0x900] ;  /* 0x00090000010b7983 */ /* 0x002ea80000300800 */
[----:B------:R-:W4:Y:S04]  /*6d10*/  LDL R3, [R1+0x524] ;  /* 0x0005240001037983 */ /* 0x000f280000100800 */
[----:B---3--:R1:W-:Y:S01]  /*6d20*/  STL [R1+0x178], R10 ;  /* 0x0001780a01007387 */ /* 0x0083e20000100800 */
[----:B------:R-:W-:-:S05]  /*6d30*/  IADD3.X R5, R5, UR23, RZ, P3, !PT ;  /* 0x0000001705057c10 */ /* 0x000fca0009ffe4ff */
[----:B------:R-:W3:Y:S04]  /*6d40*/  @P1 LDG.E.U8 R6, desc[UR10][R4.64] ;  /* 0x0000000a04061981 */ /* 0x000ee8000c1e1100 */
[----:B-1----:R-:W2:Y:S04]  /*6d50*/  LDL.LU R10, [R1+0x8fc] ;  /* 0x0008fc00010a7983 */ /* 0x002ea80000300800 */
[----:B------:R4:W-:Y:S04]  /*6d60*/  STL.S16 [R1+0x170], R2 ;  /* 0x0001700201007387 */ /* 0x0009e80000100600 */
[----:B------:R-:W2:Y:S04]  /*6d70*/  LDL R7, [R1+0x53c] ;  /* 0x00053c0001077983 */ /* 0x000ea80000100800 */
[----:B------:R-:W2:Y:S01]  /*6d80*/  LDL R5, [R1+0x554] ;  /* 0x0005540001057983 */ /* 0x000ea20000100800 */
[----:B----4-:R-:W-:-:S03]  /*6d90*/  IADD3 R2, P0, R3, UR22, RZ ;  /* 0x0000001603027c10 */ /* 0x010fc6000ff1e0ff */
[----:B------:R-:W4:Y:S04]  /*6da0*/  LDL R3, [R1+0x520] ;  /* 0x0005200001037983 */ /* 0x000f280000100800 */
[----:B---3--:R2:W-:Y:S02]  /*6db0*/  @P1 STL [R1+0x170], R6 ;  /* 0x0001700601001387 */ /* 0x0085e40000100800 */
[----:B--2---:R-:W-:Y:S02]  /*6dc0*/  IADD3 R6, P2, R7, UR22, RZ ;  /* 0x0000001607067c10 */ /* 0x004fe4000ff5e0ff */
[----:B------:R-:W2:Y:S01]  /*6dd0*/  LDL R7, [R1+0x538] ;  /* 0x0005380001077983 */ /* 0x000ea20000100800 */
[----:B------:R-:W-:Y:S02]  /*6de0*/  PRMT R4, RZ, 0x7610, R4 ;  /* 0x00007610ff047816 */ /* 0x000fe40000000004 */
[----:B------:R-:W-:-:S02]  /*6df0*/  PRMT R8, RZ, 0x7610, R8 ;  /* 0x00007610ff087816 */ /* 0x000fc40000000008 */
[----:B----4-:R-:W-:-:S05]  /*6e00*/  IADD3.X R3, R3, UR23, RZ, P0, !PT ;  /* 0x0000001703037c10 */ /* 0x010fca00087fe4ff */
[----:B------:R-:W3:Y:S04]  /*6e10*/  @P1 LDG.E.U8 R4, desc[UR10][R2.64] ;  /* 0x0000000a02041981 */ /* 0x000ee8000c1e1100 */
[----:B------:R-:W4:Y:S04]  /*6e20*/  LDL R2, [R1+0x550] ;  /* 0x0005500001027983 */ /* 0x000f280000100800 */
[----:B------:R-:W4:Y:S01]  /*6e30*/  LDL R3, [R1+0x544] ;  /* 0x0005440001037983 */ /* 0x000f220000100800 */
[----:B--2---:R-:W-:-:S05]  /*6e40*/  IADD3.X R7, R7, UR23, RZ, P2, !PT ;  /* 0x0000001707077c10 */ /* 0x004fca00097fe4ff */
[----:B------:R-:W2:Y:S04]  /*6e50*/  @P1 LDG.E.U8 R8, desc[UR10][R6.64] ;  /* 0x0000000a06081981 */ /* 0x000ea8000c1e1100 */
[----:B---3--:R1:W-:Y:S02]  /*6e60*/  STL [R1+0x16c], R4 ;  /* 0x00016c0401007387 */ /* 0x0083e40000100800 */
[----:B-1----:R-:W-:Y:S02]  /*6e70*/  IADD3 R4, P2, R5, UR22, RZ ;  /* 0x0000001605047c10 */ /* 0x002fe4000ff5e0ff */
[----:B------:R-:W3:Y:S04]  /*6e80*/  LDL R5, [R1+0x54c] ;  /* 0x00054c0001057983 */ /* 0x000ee80000100800 */
[----:B--2---:R1:W-:Y:S04]  /*6e90*/  STL [R1+0x168], R8 ;  /* 0x0001680801007387 */ /* 0x0043e80000100800 */
[----:B-1----:R-:W2:Y:S04]  /*6ea0*/  LDL.LU R8, [R1+0x8f8] ;  /* 0x0008f80001087983 */ /* 0x002ea80000300800 */
[----:B------:R-:W2:Y:S01]  /*6eb0*/  LDL R7, [R1+0x548] ;  /* 0x0005480001077983 */ /* 0x000ea20000100800 */
[----:B------:R-:W-:-:S02]  /*6ec0*/  ISETP.GT.AND P0, PT, R0, 0x14, PT ;  /* 0x000000140000780c */ /* 0x000fc40003f04270 */
[----:B------:R-:W-:Y:S02]  /*6ed0*/  PRMT R9, RZ, 0x7610, R9 ;  /* 0x00007610ff097816 */ /* 0x000fe40000000009 */
[----:B---3--:R-:W-:Y:S02]  /*6ee0*/  IADD3 R6, P1, R5, UR22, RZ ;  /* 0x0000001605067c10 */ /* 0x008fe4000ff3e0ff */
[----:B----4-:R-:W-:Y:S02]  /*6ef0*/  IADD3.X R5, R2, UR23, RZ, P2, !PT ;  /* 0x0000001702057c10 */ /* 0x010fe400097fe4ff */
[----:B------:R-:W-:Y:S02]  /*6f00*/  PRMT R20, RZ, 0x7610, R20 ;  /* 0x00007610ff147816 */ /* 0x000fe40000000014 */
[----:B------:R-:W-:Y:S02]  /*6f10*/  IADD3 R2, P2, R3, UR22, RZ ;  /* 0x0000001603027c10 */ /* 0x000fe4000ff5e0ff */
[----:B------:R-:W3:Y:S04]  /*6f20*/  LDL R3, [R1+0x540] ;  /* 0x0005400001037983 */ /* 0x000ee80000100800 */
[----:B------:R1:W4:Y:S01]  /*6f30*/  @P0 LDG.E.U8 R9, desc[UR10][R4.64] ;  /* 0x0000000a04090981 */ /* 0x000322000c1e1100 */
[----:B--2---:R-:W-:-:S05]  /*6f40*/  IADD3.X R7, R7, UR23, RZ, P1, !PT ;  /* 0x0000001707077c10 */ /* 0x004fca0008ffe4ff */
[----:B------:R-:W2:Y:S01]  /*6f50*/  @P0 LDG.E.U8 R20, desc[UR10][R6.64] ;  /* 0x0000000a06140981 */ /* 0x000ea2000c1e1100 */
[----:B-1----:R-:W-:Y:S02]  /*6f60*/  PRMT R4, RZ, 0x7610, R4 ;  /* 0x00007610ff047816 */ /* 0x002fe40000000004 */
[----:B---3--:R-:W-:Y:S01]  /*6f70*/  IADD3.X R3, R3, UR23, RZ, P2, !PT ;  /* 0x0000001703037c10 */ /* 0x008fe200097fe4ff */
[----:B----4-:R1:W-:Y:S04]  /*6f80*/  STL [R1+0x160], R9 ;  /* 0x0001600901007387 */ /* 0x0103e80000100800 */
[----:B------:R-:W3:Y:S04]  /*6f90*/  @P0 LDG.E.U8 R4, desc[UR10][R2.64] ;  /* 0x0000000a02040981 */ /* 0x000ee8000c1e1100 */
[----:B-1----:R-:W4:Y:S04]  /*6fa0*/  LDL.LU R9, [R1+0x8f4] ;  /* 0x0008f40001097983 */ /* 0x002f280000300800 */
[----:B------:R-:W4:Y:S04]  /*6fb0*/  LDL R5, [R1+0x574] ;  /* 0x0005740001057983 */ /* 0x000f280000100800 */
[----:B--2---:R1:W-:Y:S04]  /*6fc0*/  STL [R1+0x164], R20 ;  /* 0x0001641401007387 */ /* 0x0043e80000100800 */
[----:B-1----:R-:W2:Y:S04]  /*6fd0*/  LDL.LU R20, [R1+0x8f0] ;  /* 0x0008f00001147983 */ /* 0x002ea80000300800 */
[----:B------:R-:W3:Y:S04]  /*6fe0*/  LDL R7, [R1+0x55c] ;  /* 0x00055c0001077983 */ /* 0x000ee80000100800 */
[----:B------:R-:W2:Y:S01]  /*6ff0*/  LDL R3, [R1+0x56c] ;  /* 0x00056c0001037983 */ /* 0x000ea20000100800 */
[----:B---3--:R-:W-:-:S03]  /*7000*/  IADD3 R6, P3, R7, UR22, RZ ;  /* 0x0000001607067c10 */ /* 0x008fc6000ff7e0ff */
[----:B------:R-:W3:Y:S04]  /*7010*/  LDL R7, [R1+0x558] ;  /* 0x0005580001077983 */ /* 0x000ee80000100800 */
[----:B------:R4:W-:Y:S02]  /*7020*/  STL [R1+0x5c], R4 ;  /* 0x00005c0401007387 */ /* 0x0009e40000100800 */
[----:B----4-:R-:W-:Y:S02]  /*7030*/  IADD3 R4, P2, R5, UR22, RZ ;  /* 0x0000001605047c10 */ /* 0x010fe4000ff5e0ff */
[----:B------:R-:W4:Y:S01]  /*7040*/  LDL R5, [R1+0x570] ;  /* 0x0005700001057983 */ /* 0x000f220000100800 */
[----:B------:R-:W-:Y:S02]  /*7050*/  ISETP.GT.AND P1, PT, R0, 0x15, PT ;  /* 0x000000150000780c */ /* 0x000fe40003f24270 */
[----:B------:R-:W-:-:S02]  /*7060*/  PRMT R12, RZ, 0x7610, R12 ;  /* 0x00007610ff0c7816 */ /* 0x000fc4000000000c */
[----:B------:R-:W-:Y:S02]  /*7070*/  PRMT R18, RZ, 0x7610, R18 ;  /* 0x00007610ff127816 */ /* 0x000fe40000000012 */
[----:B---3--:R-:W-:-:S05]  /*7080*/  IADD3.X R7, R7, UR23, RZ, P3, !PT ;  /* 0x0000001707077c10 */ /* 0x008fca0009ffe4ff */
[----:B------:R-:W3:Y:S01]  /*7090*/  @P0 LDG.E.U8 R12, desc[UR10][R6.64] ;  /* 0x0000000a060c0981 */ /* 0x000ee2000c1e1100 */
[----:B----4-:R-:W-:-:S05]  /*70a0*/  IADD3.X R5, R5, UR23, RZ, P2, !PT ;  /* 0x0000001705057c10 */ /* 0x010fca00097fe4ff */
[----:B------:R-:W4:Y:S01]  /*70b0*/  @P1 LDG.E.U8 R18, desc[UR10][R4.64] ;  /* 0x0000000a04121981 */ /* 0x000f22000c1e1100 */
[----:B--2---:R-:W-:-:S03]  /*70c0*/  IADD3 R2, P3, R3, UR22, RZ ;  /* 0x0000001603027c10 */ /* 0x004fc6000ff7e0ff */
[----:B------:R-:W2:Y:S04]  /*70d0*/  LDL R3, [R1+0x568] ;  /* 0x0005680001037983 */ /* 0x000ea80000100800 */
[----:B---3--:R1:W-:Y:S04]  /*70e0*/  STL [R1+0x54], R12 ;  /* 0x0000540c01007387 */ /* 0x0083e80000100800 */
[----:B-1----:R-:W3:Y:S04]  /*70f0*/  LDL.LU R12, [R1+0x8ec] ;  /* 0x0008ec00010c7983 */ /* 0x002ee80000300800 */
[----:B------:R-:W3:Y:S04]  /*7100*/  LDL R7, [R1+0x594] ;  /* 0x0005940001077983 */ /* 0x000ee80000100800 */
[----:B----4-:R1:W-:Y:S04]  /*7110*/  STL [R1+0x58], R18 ;  /* 0x0000581201007387 */ /* 0x0103e80000100800 */
[----:B-1----:R-:W4:Y:S04]  /*7120*/  LDL.LU R18, [R1+0x8e8] ;  /* 0x0008e80001127983 */ /* 0x002f280000300800 */
[----:B------:R-:W3:Y:S01]  /*7130*/  LDL R5, [R1+0x564] ;  /* 0x0005640001057983 */ /* 0x000ee20000100800 */
[----:B------:R-:W-:-:S02]  /*7140*/  PRMT R13, RZ, 0x7610, R13 ;  /* 0x00007610ff0d7816 */ /* 0x000fc4000000000d */
[----:B--2---:R-:W-:-:S05]  /*7150*/  IADD3.X R3, R3, UR23, RZ, P3, !PT ;  /* 0x0000001703037c10 */ /* 0x004fca0009ffe4ff */
[----:B------:R-:W2:Y:S04]  /*7160*/  @P1 LDG.E.U8 R13, desc[UR10][R2.64] ;  /* 0x0000000a020d1981 */ /* 0x000ea8000c1e1100 */
[----:B------:R-:W4:Y:S01]  /*7170*/  LDL R3, [R1+0x57c] ;  /* 0x00057c0001037983 */ /* 0x000f220000100800 */
[----:B---3--:R-:W-:-:S03]  /*7180*/  IADD3 R4, P0, R5, UR22, RZ ;  /* 0x0000001605047c10 */ /* 0x008fc6000ff1e0ff */
[----:B------:R-:W3:Y:S01]  /*7190*/  LDL R5, [R1+0x560] ;  /* 0x0005600001057983 */ /* 0x000ee20000100800 */
[----:B------:R-:W-:-:S03]  /*71a0*/  PRMT R11, RZ, 0x7610, R11 ;  /* 0x00007610ff0b7816 */ /* 0x000fc6000000000b */
[----:B--2---:R1:W-:Y:S01]  /*71b0*/  STL [R1+0x4c], R13 ;  /* 0x00004c0d01007387 */ /* 0x0043e20000100800 */
[----:B----4-:R-:W-:-:S03]  /*71c0*/  IADD3 R2, P2, R3, UR22, RZ ;  /* 0x0000001603027c10 */ /* 0x010fc6000ff5e0ff */
[----:B-1----:R-:W2:Y:S04]  /*71d0*/  LDL R13, [R1+0x588] ;  /* 0x00058800010d7983 */ /* 0x002ea80000100800 */
[----:B------:R-:W4:Y:S01]  /*71e0*/  LDL R3, [R1+0x578] ;  /* 0x0005780001037983 */ /* 0x000f220000100800 */
[----:B---3--:R-:W-:-:S05]  /*71f0*/  IADD3.X R5, R5, UR23, RZ, P0, !PT ;  /* 0x0000001705057c10 */ /* 0x008fca00087fe4ff */
[----:B------:R1:W3:Y:S01]  /*7200*/  @P1 LDG.E.U8 R11, desc[UR10][R4.64] ;  /* 0x0000000a040b1981 */ /* 0x0002e2000c1e1100 */
[----:B------:R-:W-:-:S05]  /*7210*/  PRMT R6, RZ, 0x7610, R6 ;  /* 0x00007610ff067816 */ /* 0x000fca0000000006 */
[----:B-1----:R-:W-:Y:S01]  /*7220*/  IMAD.MOV.U32 R4, RZ, RZ, R6 ;  /* 0x000000ffff047224 */ /* 0x002fe200078e0006 */
[----:B------:R1:W-:Y:S04]  /*7230*/  STL.S16 [R1+0x40], R6 ;  /* 0x0000400601007387 */ /* 0x0003e80000100600 */
[----:B------:R-:W2:Y:S01]  /*7240*/  LDL R5, [R1+0x58c] ;  /* 0x00058c0001057983 */ /* 0x000ea20000100800 */
[----:B----4-:R-:W-:-:S05]  /*7250*/  IADD3.X R3, R3, UR23, RZ, P2, !PT ;  /* 0x0000001703037c10 */ /* 0x010fca00097fe4ff */
[----:B------:R-:W4:Y:S01]  /*7260*/  @P1 LDG.E.U8 R4, desc[UR10][R2.64] ;  /* 0x0000000a02041981 */ /* 0x000f22000c1e1100 */
[----:B-1----:R-:W-:-:S03]  /*7270*/  IADD3 R6, P2, R7, UR22, RZ ;  /* 0x0000001607067c10 */ /* 0x002fc6000ff5e0ff */
[----:B---3--:R1:W-:Y:S04]  /*7280*/  STL [R1+0x50], R11 ;  /* 0x0000500b01007387 */ /* 0x0083e80000100800 */
[----:B------:R-:W3:Y:S04]  /*7290*/  LDL R7, [R1+0x590] ;  /* 0x0005900001077983 */ /* 0x000ee80000100800 */
[----:B------:R-:W3:Y:S01]  /*72a0*/  LDL R3, [R1+0x584] ;  /* 0x0005840001037983 */ /* 0x000ee20000100800 */
[----:B------:R-:W-:-:S03]  /*72b0*/  ISETP.GT.AND P0, PT, R0, 0x16, PT ;  /* 0x000000160000780c */ /* 0x000fc60003f04270 */
[----:B-1----:R-:W3:Y:S01]  /*72c0*/  LDL R11, [R1+0x59c] ;  /* 0x00059c00010b7983 */ /* 0x002ee20000100800 */
[----:B------:R-:W-:Y:S02]  /*72d0*/  PRMT R16, RZ, 0x7610, R16 ;  /* 0x00007610ff107816 */ /* 0x000fe40000000010 */
[----:B------:R-:W-:Y:S01]  /*72e0*/  PRMT R28, RZ, 0x7610, R28 ;  /* 0x00007610ff1c7816 */ /* 0x000fe2000000001c */
[----:B----4-:R2:W-:Y:S02]  /*72f0*/  @P1 STL [R1+0x40], R4 ;  /* 0x0000400401001387 */ /* 0x0105e40000100800 */
[----:B--2---:R-:W-:-:S04]  /*7300*/  IADD3 R4, P1, R5, UR22, RZ ;  /* 0x0000001605047c10 */ /* 0x004fc8000ff3e0ff */
[----:B------:R-:W-:Y:S02]  /*7310*/  IADD3.X R5, R13, UR23, RZ, P1, !PT ;  /* 0x000000170d057c10 */ /* 0x000fe40008ffe4ff */
[----:B------:R-:W2:Y:S04]  /*7320*/  LDL R13, [R1+0x5a8] ;  /* 0x0005a800010d7983 */ /* 0x000ea80000100800 */
[----:B------:R-:W4:Y:S01]  /*7330*/  @P0 LDG.E.U8 R28, desc[UR10][R4.64] ;  /* 0x0000000a041c0981 */ /* 0x000f22000c1e1100 */
[----:B---3--:R-:W-:Y:S02]  /*7340*/  IADD3.X R7, R7, UR23, RZ, P2, !PT ;  /* 0x0000001707077c10 */ /* 0x008fe400097fe4ff */
[----:B------:R-:W-:-:S03]  /*7350*/  IADD3 R2, P2, R3, UR22, RZ ;  /* 0x0000001603027c10 */ /* 0x000fc6000ff5e0ff */
[----:B------:R1:W3:Y:S04]  /*7360*/  @P0 LDG.E.U8 R16, desc[UR10][R6.64] ;  /* 0x0000000a06100981 */ /* 0x0002e8000c1e1100 */
[----:B------:R-:W2:Y:S01]  /*7370*/  LDL R3, [R1+0x580] ;  /* 0x0005800001037983 */ /* 0x000ea20000100800 */
[----:B-1----:R-:W-:-:S05]  /*7380*/  PRMT R7, RZ, 0x7610, R7 ;  /* 0x00007610ff077816 */ /* 0x002fca0000000007 */
[----:B------:R-:W-:Y:S01]  /*7390*/  IMAD.MOV.U32 R4, RZ, RZ, R7 ;  /* 0x000000ffff047224 */ /* 0x000fe200078e0007 */
[----:B---3--:R1:W-:Y:S01]  /*73a0*/  STL [R1+0x44], R16 ;  /* 0x0000441001007387 */ /* 0x0083e20000100800 */
[----:B--2---:R-:W-:-:S05]  /*73b0*/  IADD3.X R3, R3, UR23, RZ, P2, !PT ;  /* 0x0000001703037c10 */ /* 0x004fca00097fe4ff */
[----:B------:R-:W2:Y:S04]  /*73c0*/  @P0 LDG.E.U8 R4, desc[UR10][R2.64] ;  /* 0x0000000a02040981 */ /* 0x000ea8000c1e1100 */
[----:B-1----:R-:W3:Y:S04]  /*73d0*/  LDL.LU R16, [R1+0x8e4] ;  /* 0x0008e40001107983 */ /* 0x002ee80000300800 */
[----:B----4-:R1:W-:Y:S04]  /*73e0*/  STL [R1+0x48], R28 ;  /* 0x0000481c01007387 */ /* 0x0103e80000100800 */
[----:B-1----:R-:W4:Y:S04]  /*73f0*/  LDL.LU R28, [R1+0x8e0] ;  /* 0x0008e000011c7983 */ /* 0x002f280000300800 */
[----:B------:R1:W-:Y:S04]  /*7400*/  STL.S16 [R1+0x38], R7 ;  /* 0x0000380701007387 */ /* 0x0003e80000100600 */
[----:B------:R-:W3:Y:S01]  /*7410*/  LDL R5, [R1+0x5b4] ;  /* 0x0005b40001057983 */ /* 0x000ee20000100800 */
[----:B------:R-:W-:-:S03]  /*7420*/  IADD3 R6, P3, R11, UR22, RZ ;  /* 0x000000160b067c10 */ /* 0x000fc6000ff7e0ff */
[----:B------:R-:W4:Y:S04]  /*7430*/  LDL R3, [R1+0x5ac] ;  /* 0x0005ac0001037983 */ /* 0x000f280000100800 */
[----:B-1----:R-:W4:Y:S04]  /*7440*/  LDL R7, [R1+0x598] ;  /* 0x0005980001077983 */ /* 0x002f280000100800 */
[----:B------:R-:W4:Y:S04]  /*7450*/  LDL R11, [R1+0x5bc] ;  /* 0x0005bc00010b7983 */ /* 0x000f280000100800 */
[----:B--2---:R3:W-:Y:S02]  /*7460*/  @P0 STL [R1+0x38], R4 ;  /* 0x0000380401000387 */ /* 0x0047e40000100800 */
[----:B---3--:R-:W-:-:S02]  /*7470*/  IADD3 R4, P2, R5, UR22, RZ ;  /* 0x0000001605047c10 */ /* 0x008fc4000ff5e0ff */
[----:B------:R-:W2:Y:S01]  /*7480*/  LDL R5, [R1+0x5b0] ;  /* 0x0005b00001057983 */ /* 0x000ea20000100800 */
[----:B------:R-:W-:Y:S02]  /*7490*/  PRMT R26, RZ, 0x7610, R26 ;  /* 0x00007610ff1a7816 */ /* 0x000fe4000000001a */
[----:B------:R-:W-:Y:S02]  /*74a0*/  ISETP.GT.AND P1, PT, R0, 0x17, PT ;  /* 0x000000170000780c */ /* 0x000fe40003f24270 */
[----:B----4-:R-:W-:Y:S02]  /*74b0*/  IADD3.X R7, R7, UR23, RZ, P3, !PT ;  /* 0x0000001707077c10 */ /* 0x010fe40009ffe4ff */
[----:B------:R-:W-:Y:S01]  /*74c0*/  IADD3 R2, P3, R3, UR22, RZ ;  /* 0x0000001603027c10 */ /* 0x000fe2000ff7e0ff */
[----:B------:R-:W-:Y:S01]  /*74d0*/  IMAD.MOV.U32 R3, RZ, RZ, R26 ;  /* 0x000000ffff037224 */ /* 0x000fe200078e001a */
[----:B------:R-:W-:-:S05]  /*74e0*/  PRMT R24, RZ, 0x7610, R24 ;  /* 0x00007610ff187816 */ /* 0x000fca0000000018 */
[----:B------:R-:W3:Y:S01]  /*74f0*/  @P0 LDG.E.U8 R3, desc[UR10][R6.64] ;  /* 0x0000000a06030981 */ /* 0x000ee2000c1e1100 */
[----:B--2---:R-:W-:-:S05]  /*7500*/  IADD3.X R5, R5, UR23, RZ, P2, !PT ;  /* 0x0000001705057c10 */ /* 0x004fca00097fe4ff */
[----:B------:R-:W2:Y:S04]  /*7510*/  @P1 LDG.E.U8 R24, desc[UR10][R4.64] ;  /* 0x0000000a04181981 */ /* 0x000ea8000c1e1100 */
[----:B------:R1:W-:Y:S04]  /*7520*/  STL.S16 [R1+0x34], R26 ;  /* 0x0000341a01007387 */ /* 0x0003e80000100600 */
[----:B-1----:R-:W4:Y:S04]  /*7530*/  LDL.LU R26, [R1+0x8dc] ;  /* 0x0008dc00011a7983 */ /* 0x002f280000300800 */
[----:B------:R-:W4:Y:S04]  /*7540*/  LDL R7, [R1+0x5d4] ;  /* 0x0005d40001077983 */ /* 0x000f280000100800 */
[----:B---3--:R1:W-:Y:S02]  /*7550*/  @P0 STL [R1+0x34], R3 ;  /* 0x0000340301000387 */ /* 0x0083e40000100800 */
[----:B-1----:R-:W-:-:S02]  /*7560*/  IADD3.X R3, R13, UR23, RZ, P3, !PT ;  /* 0x000000170d037c10 */ /* 0x002fc40009ffe4ff */
[----:B------:R-:W3:Y:S04]  /*7570*/  LDL R13, [R1+0x5d0] ;  /* 0x0005d000010d7983 */ /* 0x000ee80000100800 */
[----:B--2---:R1:W-:Y:S04]  /*7580*/  STL [R1+0x3c], R24 ;  /* 0x00003c1801007387 */ /* 0x0043e80000100800 */
[----:B-1----:R-:W2:Y:S04]  /*7590*/  LDL.LU R24, [R1+0x8d8] ;  /* 0x0008d80001187983 */ /* 0x002ea80000300800 */
[----:B------:R-:W4:Y:S01]  /*75a0*/  LDL R5, [R1+0x5a4] ;  /* 0x0005a40001057983 */ /* 0x000f220000100800 */
[----:B------:R-:W-:-:S06]  /*75b0*/  PRMT R22, RZ, 0x7610, R22 ;  /* 0x00007610ff167816 */ /* 0x000fcc0000000016 */
[----:B------:R-:W3:Y:S01]  /*75c0*/  @P1 LDG.E.U8 R22, desc[UR10][R2.64] ;  /* 0x0000000a02161981 */ /* 0x000ee2000c1e1100 */
[----:B----4-:R-:W-:-:S03]  /*75d0*/  IADD3 R4, P0, R5, UR22, RZ ;  /* 0x0000001605047c10 */ /* 0x010fc6000ff1e0ff */
[----:B------:R-:W4:Y:S01]  /*75e0*/  LDL R5, [R1+0x5a0] ;  /* 0x0005a00001057983 */ /* 0x000f220000100800 */
[----:B------:R-:W-:-:S03]  /*75f0*/  PRMT R6, RZ, 0x7610, R6 ;  /* 0x00007610ff067816 */ /* 0x000fc60000000006 */
[----:B---3--:R1:W-:Y:S04]  /*7600*/  STL [R1+0x2c], R22 ;  /* 0x00002c1601007387 */ /* 0x0083e80000100800 */
[----:B-1----:R-:W3:Y:S04]  /*7610*/  LDL.LU R22, [R1+0x8d4] ;  /* 0x0008d40001167983 */ /* 0x002ee80000300800 */
[----:B------:R-:W2:Y:S01]  /*7620*/  LDL R3, [R1+0x5b8] ;  /* 0x0005b80001037983 */ /* 0x000ea20000100800 */
[----:B----4-:R-:W-:-:S05]  /*7630*/  IADD3.X R5, R5, UR23, RZ, P0, !PT ;  /* 0x0000001705057c10 */ /* 0x010fca00087fe4ff */
[----:B------:R-:W4:Y:S01]  /*7640*/  @P1 LDG.E.U8 R6, desc[UR10][R4.64] ;  /* 0x0000000a04061981 */ /* 0x000f22000c1e1100 */
[----:B------:R-:W-:Y:S02]  /*7650*/  IADD3 R2, P2, R11, UR22, RZ ;  /* 0x000000160b027c10 */ /* 0x000fe4000ff5e0ff */
[----:B------:R-:W-:Y:S01]  /*7660*/  PRMT R10, RZ, 0x7610, R10 ;  /* 0x00007610ff0a7816 */ /* 0x000fe2000000000a */
[----:B------:R-:W3:Y:S04]  /*7670*/  LDL R11, [R1+0x5c8] ;  /* 0x0005c800010b7983 */ /* 0x000ee80000100800 */
[----:B------:R-:W3:Y:S01]  /*7680*/  LDL R5, [R1+0x5cc] ;  /* 0x0005cc0001057983 */ /* 0x000ee20000100800 */
[----:B--2---:R-:W-:-:S05]  /*7690*/  IADD3.X R3, R3, UR23, RZ, P2, !PT ;  /* 0x0000001703037c10 */ /* 0x004fca00097fe4ff */
[----:B------:R-:W2:Y:S04]  /*76a0*/  @P1 LDG.E.U8 R10, desc[UR10][R2.64] ;  /* 0x0000000a020a1981 */ /* 0x000ea8000c1e1100 */
[----:B----4-:R1:W-:Y:S04]  /*76b0*/  STL [R1+0x30], R6 ;  /* 0x0000300601007387 */ /* 0x0103e80000100800 */
[----:B------:R-:W4:Y:S01]  /*76c0*/  LDL R3, [R1+0x5c4] ;  /* 0x0005c40001037983 */ /* 0x000f220000100800 */
[----:B-1----:R-:W-:-:S04]  /*76d0*/  IADD3 R6, P2, R7, UR22, RZ ;  /* 0x0000001607067c10 */ /* 0x002fc8000ff5e0ff */
[----:B------:R-:W-:Y:S01]  /*76e0*/  IADD3.X R7, R13, UR23, RZ, P2, !PT ;  /* 0x000000170d077c10 */ /* 0x000fe200097fe4ff */
[----:B--2---:R1:W-:Y:S01]  /*76f0*/  STL [R1+0x28], R10 ;  /* 0x0000280a01007387 */ /* 0x0043e20000100800 */
[----:B------:R-:W-:Y:S02]  /*7700*/  ISETP.GT.AND P0, PT, R0, 0x18, PT ;  /* 0x000000180000780c */ /* 0x000fe40003f04270 */
[----:B---3--:R-:W-:Y:S01]  /*7710*/  IADD3 R4, P1, R5, UR22, RZ ;  /* 0x0000001605047c10 */ /* 0x008fe2000ff3e0ff */
[----:B------:R-:W2:Y:S01]  /*7720*/  LDL R13, [R1+0x5d8] ;  /* 0x0005d800010d7983 */ /* 0x000ea20000100800 */
[----:B----4-:R-:W-:-:S03]  /*7730*/  IADD3 R2, P2, R3, UR22, RZ ;  /* 0x0000001603027c10 */ /* 0x010fc6000ff5e0ff */
[----:B-1----:R-:W3:Y:S04]  /*7740*/  LDL R10, [R1+0x5f4] ;  /* 0x0005f400010a7983 */ /* 0x002ee80000100800 */
[----:B------:R-:W4:Y:S01]  /*7750*/  LDL R3, [R1+0x5c0] ;  /* 0x0005c00001037983 */ /* 0x000f220000100800 */
[----:B------:R-:W-:Y:S02]  /*7760*/  PRMT R17, RZ, 0x7610, R17 ;  /* 0x00007610ff117816 */ /* 0x000fe40000000011 */
[----:B------:R-:W-:Y:S02]  /*7770*/  PRMT R19, RZ, 0x7610, R19 ;  /* 0x00007610ff137816 */ /* 0x000fe40000000013 */
[----:B------:R-:W-:Y:S02]  /*7780*/  IADD3.X R5, R11, UR23, RZ, P1, !PT ;  /* 0x000000170b057c10 */ /* 0x000fe40008ffe4ff */
[----:B------:R-:W-:Y:S01]  /*7790*/  PRMT R21, RZ, 0x7610, R21 ;  /* 0x00007610ff157816 */ /* 0x000fe20000000015 */
[----:B------:R-:W2:Y:S04]  /*77a0*/  @P0 LDG.E.U8 R17, desc[UR10][R6.64] ;  /* 0x0000000a06110981 */ /* 0x000ea8000c1e1100 */
[----:B------:R-:W3:Y:S04]  /*77b0*/  @P0 LDG.E.U8 R19, desc[UR10][R4.64] ;  /* 0x0000000a04130981 */ /* 0x000ee8000c1e1100 */
[----:B------:R-:W3:Y:S01]  /*77c0*/  LDL R11, [R1+0x5e8] ;  /* 0x0005e800010b7983 */ /* 0x000ee20000100800 */
[----:B----4-:R-:W-:-:S05]  /*77d0*/  IADD3.X R3, R3, UR23, RZ, P2, !PT ;  /* 0x0000001703037c10 */ /* 0x010fca00097fe4ff */
[----:B------:R-:W4:Y:S04]  /*77e0*/  @P0 LDG.E.U8 R21, desc[UR10][R2.64] ;  /* 0x0000000a02150981 */ /* 0x000f28000c1e1100 */
[----:B--2---:R1:W-:Y:S04]  /*77f0*/  STL [R1+0x8], R17 ;  /* 0x0000081101007387 */ /* 0x0043e80000100800 */
[----:B-1----:R-:W2:Y:S04]  /*7800*/  LDL.LU R17, [R1+0x8d0] ;  /* 0x0008d00001117983 */ /* 0x002ea80000300800 */
[----:B------:R-:W2:Y:S04]  /*7810*/  LDL R7, [R1+0x5dc] ;  /* 0x0005dc0001077983 */ /* 0x000ea80000100800 */
[----:B---3--:R1:W-:Y:S04]  /*7820*/  STL [R1+0xc], R19 ;  /* 0x00000c1301007387 */ /* 0x0083e80000100800 */
[----:B-1----:R-:W3:Y:S04]  /*7830*/  LDL.LU R19, [R1+0x8cc] ;  /* 0x0008cc0001137983 */ /* 0x002ee80000300800 */
[----:B----4-:R1:W-:Y:S04]  /*7840*/  STL [R1+0x10], R21 ;  /* 0x0000101501007387 */ /* 0x0103e80000100800 */
[----:B-1----:R-:W4:Y:S04]  /*7850*/  LDL.LU R21, [R1+0x8c8] ;  /* 0x0008c80001157983 */ /* 0x002f280000300800 */
[----:B------:R-:W3:Y:S01]  /*7860*/  LDL R3, [R1+0x5ec] ;  /* 0x0005ec0001037983 */ /* 0x000ee20000100800 */
[----:B------:R-:W-:-:S02]  /*7870*/  PRMT R23, RZ, 0x7610, R23 ;  /* 0x00007610ff177816 */ /* 0x000fc40000000017 */
[----:B--2---:R-:W-:Y:S01]  /*7880*/  IADD3 R6, P3, R7, UR22, RZ ;  /* 0x0000001607067c10 */ /* 0x004fe2000ff7e0ff */
[----:B------:R-:W2:Y:S03]  /*7890*/  LDL R5, [R1+0x5f0] ;  /* 0x0005f00001057983 */ /* 0x000ea60000100800 */
[----:B------:R-:W-:Y:S02]  /*78a0*/  IADD3.X R7, R13, UR23, RZ, P3, !PT ;  /* 0x000000170d077c10 */ /* 0x000fe40009ffe4ff */
[----:B------:R-:W-:Y:S01]  /*78b0*/  ISETP.GT.AND P1, PT, R0, 0x19, PT ;  /* 0x000000190000780c */ /* 0x000fe20003f24270 */
[----:B------:R-:W4:Y:S01]  /*78c0*/  LDL R13, [R1+0x5f8] ;  /* 0x0005f800010d7983 */ /* 0x000f220000100800 */
[----:B---3--:R-:W-:Y:S01]  /*78d0*/  IADD3 R2, P3, R3, UR22, RZ ;  /* 0x0000001603027c10 */ /* 0x008fe2000ff7e0ff */
[----:B------:R-:W-:-:S06]  /*78e0*/  IMAD.MOV.U32 R3, RZ, RZ, R23 ;  /* 0x000000ffff037224 */ /* 0x000fcc00078e0017 */
[----:B------:R-:W3:Y:S01]  /*78f0*/  @P0 LDG.E.U8 R3, desc[UR10][R6.64] ;  /* 0x0000000a06030981 */ /* 0x000ee2000c1e1100 */
[----:B------:R-:W-:Y:S02]  /*7900*/  IADD3 R4, P2, R10, UR22, RZ ;  /* 0x000000160a047c10 */ /* 0x000fe4000ff5e0ff */
[----:B------:R-:W-:Y:S01]  /*7910*/  PRMT R8, RZ, 0x7610, R8 ;  /* 0x00007610ff087816 */ /* 0x000fe20000000008 */
[----:B------:R-:W4:Y:S01]  /*7920*/  LDL R10, [R1+0x5e0] ;  /* 0x0005e000010a7983 */ /* 0x000f220000100800 */
[----:B--2---:R-:W-:-:S03]  /*7930*/  IADD3.X R5, R5, UR23, RZ, P2, !PT ;  /* 0x0000001705057c10 */ /* 0x004fc600097fe4ff */
[----:B------:R1:W-:Y:S04]  /*7940*/  STL.S16 [R1+0x4], R23 ;  /* 0x0000041701007387 */ /* 0x0003e80000100600 */
[----:B------:R-:W2:Y:S04]  /*7950*/  @P1 LDG.E.U8 R8, desc[UR10][R4.64] ;  /* 0x0000000a04081981 */ /* 0x000ea8000c1e1100 */
[----:B-1----:R-:W4:Y:S04]  /*7960*/  LDL.LU R23, [R1+0x8c4] ;  /* 0x0008c40001177983 */ /* 0x002f280000300800 */
[----:B---3--:R1:W-:Y:S04]  /*7970*/  @P0 STL [R1+0x4], R3 ;  /* 0x0000040301000387 */ /* 0x0083e80000100800 */
[----:B------:R-:W3:Y:S04]  /*7980*/  LDL R5, [R1+0x5e4] ;  /* 0x0005e40001057983 */ /* 0x000ee80000100800 */
[----:B------:R-:W4:Y:S01]  /*7990*/  LDL R6, [R1+0x614] ;  /* 0x0006140001067983 */ /* 0x000f220000100800 */
[----:B-1----:R-:W-:-:S03]  /*79a0*/  IADD3.X R3, R11, UR23, RZ, P3, !PT ;  /* 0x000000170b037c10 */ /* 0x002fc60009ffe4ff */
[----:B------:R-:W4:Y:S04]  /*79b0*/  LDL R11, [R1+0x60c] ;  /* 0x00060c00010b7983 */ /* 0x000f280000100800 */
[----:B--2---:R1:W-:Y:S01]  /*79c0*/  STL [R1+0x1c], R8 ;  /* 0x00001c0801007387 */ /* 0x0043e20000100800 */
[----:B------:R-:W-:-:S06]  /*79d0*/  PRMT R25, RZ, 0x7610, R25 ;  /* 0x00007610ff197816 */ /* 0x000fcc0000000019 */
[----:B------:R-:W2:Y:S01]  /*79e0*/  @P1 LDG.E.U8 R25, desc[UR10][R2.64] ;  /* 0x0000000a02191981 */ /* 0x000ea2000c1e1100 */
[----:B------:R-:W-:-:S03]  /*79f0*/  PRMT R9, RZ, 0x7610, R9 ;  /* 0x00007610ff097816 */ /* 0x000fc60000000009 */
[----:B-1----:R-:W4:Y:S01]  /*7a00*/  LDL R8, [R1+0x610] ;  /* 0x0006100001087983 */ /* 0x002f220000100800 */
[----:B---3--:R-:W-:-:S03]  /*7a10*/  IADD3 R4, P0, R5, UR22, RZ ;  /* 0x0000001605047c10 */ /* 0x008fc6000ff1e0ff */
[----:B------:R-:W3:Y:S01]  /*7a20*/  LDL R5, [R1+0x5fc] ;  /* 0x0005fc0001057983 */ /* 0x000ee20000100800 */
[----:B------:R-:W-:-:S03]  /*7a30*/  PRMT R7, RZ, 0x7610, R7 ;  /* 0x00007610ff077816 */ /* 0x000fc60000000007 */
[----:B--2---:R1:W-:Y:S04]  /*7a40*/  STL [R1+0x20], R25 ;  /* 0x0000201901007387 */ /* 0x0043e80000100800 */
[----:B-1----:R-:W2:Y:S01]  /*7a50*/  LDL.LU R25, [R1+0x8c0] ;  /* 0x0008c00001197983 */ /* 0x002ea20000300800 */
[----:B---3--:R-:W-:Y:S02]  /*7a60*/  IADD3 R2, P2, R5, UR22, RZ ;  /* 0x0000001605027c10 */ /* 0x008fe4000ff5e0ff */
[----:B----4-:R-:W-:Y:S02]  /*7a70*/  IADD3.X R5, R10, UR23, RZ, P0, !PT ;  /* 0x000000170a057c10 */ /* 0x010fe400087fe4ff */
[----:B------:R-:W-:Y:S01]  /*7a80*/  IADD3.X R3, R13, UR23, RZ, P2, !PT ;  /* 0x000000170d037c10 */ /* 0x000fe200097fe4ff */
[----:B------:R-:W3:Y:S04]  /*7a90*/  LDL R10, [R1+0x608] ;  /* 0x00060800010a7983 */ /* 0x000ee80000100800 */
[----:B------:R1:W4:Y:S04]  /*7aa0*/  @P1 LDG.E.U8 R9, desc[UR10][R4.64] ;  /* 0x0000000a04091981 */ /* 0x000328000c1e1100 */
[----:B------:R-:W2:Y:S01]  /*7ab0*/  LDL R13, [R1+0x600] ;  /* 0x00060000010d7983 */ /* 0x000ea20000100800 */
[----:B-1----:R-:W-:-:S03]  /*7ac0*/  IMAD.MOV.U32 R4, RZ, RZ, R7 ;  /* 0x000000ffff047224 */ /* 0x002fc600078e0007 */
[----:B------:R1:W-:Y:S04]  /*7ad0*/  STL.S16 [R1+0x18], R7 ;  /* 0x0000180701007387 */ /* 0x0003e80000100600 */
[----:B------:R-:W3:Y:S04]  /*7ae0*/  LDL R5, [R1+0x604] ;  /* 0x0006040001057983 */ /* 0x000ee80000100800 */
[----:B------:R-:W2:Y:S01]  /*7af0*/  @P1 LDG.E.U8 R4, desc[UR10][R2.64] ;  /* 0x0000000a02041981 */ /* 0x000ea2000c1e1100 */
[----:B------:R-:W-:Y:S02]  /*7b00*/  ISETP.GT.AND P0, PT, R0, 0x1a, PT ;  /* 0x0000001a0000780c */ /* 0x000fe40003f04270 */
[----:B------:R-:W-:-:S02]  /*7b10*/  IADD3 R6, P2, R6, UR22, RZ ;  /* 0x0000001606067c10 */ /* 0x000fc4000ff5e0ff */
[----:B------:R-:W-:Y:S02]  /*7b20*/  PRMT R20, RZ, 0x7610, R20 ;  /* 0x00007610ff147816 */ /* 0x000fe40000000014 */
[----:B-1----:R-:W-:-:S07]  /*7b30*/  IADD3.X R7, R8, UR23, RZ, P2, !PT ;  /* 0x0000001708077c10 */ /* 0x002fce00097fe4ff */
[----:B------:R1:W3:Y:S04]  /*7b40*/  @P0 LDG.E.U8 R20, desc[UR10][R6.64] ;  /* 0x0000000a06140981 */ /* 0x0002e8000c1e1100 */
[----:B----4-:R4:W-:Y:S04]  /*7b50*/  STL [R1+0x24], R9 ;  /* 0x0000240901007387 */ /* 0x0109e80000100800 */
[----:B----4-:R-:W4:Y:S01]  /*7b60*/  LDL R9, [R1+0x61c] ;  /* 0x00061c0001097983 */ /* 0x010f220000100800 */
[----:B-1----:R-:W-:-:S03]  /*7b70*/  PRMT R6, RZ, 0x7610, R6 ;  /* 0x00007610ff067816 */ /* 0x002fc60000000006 */
[----:B--2---:R3:W-:Y:S01]  /*7b80*/  @P1 STL [R1+0x18], R4 ;  /* 0x0000180401001387 */ /* 0x0047e20000100800 */
[----:B------:R-:W-:-:S03]  /*7b90*/  IADD3 R2, P1, R11, UR22, RZ ;  /* 0x000000160b027c10 */ /* 0x000fc6000ff3e0ff */
[----:B------:R-:W2:Y:S01]  /*7ba0*/  LDL R11, [R1+0x618] ;  /* 0x00061800010b7983 */ /* 0x000ea20000100800 */
[----:B---3--:R-:W-:-:S03]  /*7bb0*/  IADD3 R4, P2, R5, UR22, RZ ;  /* 0x0000001605047c10 */ /* 0x008fc6000ff5e0ff */
[----:B------:R-:W3:Y:S01]  /*7bc0*/  LDL R8, [R1+0x634] ;  /* 0x0006340001087983 */ /* 0x000ee20000100800 */
[----:B------:R-:W-:-:S05]  /*7bd0*/  IADD3.X R5, R13, UR23, RZ, P2, !PT ;  /* 0x000000170d057c10 */ /* 0x000fca00097fe4ff */
[----:B------:R-:W3:Y:S01]  /*7be0*/  @P0 LDG.E.U8 R6, desc[UR10][R4.64] ;  /* 0x0000000a04060981 */ /* 0x000ee2000c1e1100 */
[----:B------:R-:W-:-:S03]  /*7bf0*/  IADD3.X R3, R10, UR23, RZ, P1, !PT ;  /* 0x000000170a037c10 */ /* 0x000fc60008ffe4ff */
[----:B------:R-:W3:Y:S01]  /*7c00*/  LDL R10, [R1+0x630] ;  /* 0x00063000010a7983 */ /* 0x000ee20000100800 */
[----:B------:R-:W-:-:S03]  /*7c10*/  PRMT R12, RZ, 0x7610, R12 ;  /* 0x00007610ff0c7816 */ /* 0x000fc6000000000c */
[----:B------:R-:W-:Y:S04]  /*7c20*/  STL [R1+0x8a8], R20 ;  /* 0x0008a81401007387 */ /* 0x000fe80000100800 */
[----:B------:R-:W3:Y:S04]  /*7c30*/  LDL R13, [R1+0x62c] ;  /* 0x00062c00010d7983 */ /* 0x000ee80000100800 */
[----:B------:R4:W3:Y:S02]  /*7c40*/  @P0 LDG.E.U8 R12, desc[UR10][R2.64] ;  /* 0x0000000a020c0981 */ /* 0x0008e4000c1e1100 */
[----:B----4-:R-:W-:-:S02]  /*7c50*/  IADD3 R2, P1, R9, UR22, RZ ;  /* 0x0000001609027c10 */ /* 0x010fc4000ff3e0ff */
[----:B------:R-:W4:Y:S01]  /*7c60*/  LDL R9, [R1+0x628] ;  /* 0x0006280001097983 */ /* 0x000f220000100800 */
[----:B------:R-:W-:Y:S02]  /*7c70*/  PRMT R18, RZ, 0x7610, R18 ;  /* 0x00007610ff127816 */ /* 0x000fe40000000012 */
[----:B------:R-:W-:Y:S02]  /*7c80*/  ISETP.GT.AND P2, PT, R0, 0x1b, PT ;  /* 0x0000001b0000780c */ /* 0x000fe40003f44270 */
[----:B--2---:R-:W-:-:S05]  /*7c90*/  IADD3.X R3, R11, UR23, RZ, P1, !PT ;  /* 0x000000170b037c10 */ /* 0x004fca0008ffe4ff */
[----:B------:R1:W2:Y:S04]  /*7ca0*/  @P0 LDG.E.U8 R18, desc[UR10][R2.64] ;  /* 0x0000000a02120981 */ /* 0x0002a8000c1e1100 */
[----:B---3--:R3:W-:Y:S01]  /*7cb0*/  STL [R1+0x14], R6 ;  /* 0x0000140601007387 */ /* 0x0087e20000100800 */
[----:B-1----:R-:W-:Y:S02]  /*7cc0*/  PRMT R2, RZ, 0x7610, R2 ;  /* 0x00007610ff027816 */ /* 0x002fe40000000002 */
[----:B---3--:R-:W-:-:S04]  /*7cd0*/  IADD3 R6, P1, R8, UR22, RZ ;  /* 0x0000001608067c10 */ /* 0x008fc8000ff3e0ff */
[----:B------:R-:W-:-:S05]  /*7ce0*/  IADD3.X R7, R10, UR23, RZ, P1, !PT ;  /* 0x000000170a077c10 */ /* 0x000fca0008ffe4ff */
[----:B------:R-:W3:Y:S01]  /*7cf0*/  @P2 LDG.E.U8 R2, desc[UR10][R6.64] ;  /* 0x0000000a06022981 */ /* 0x000ee2000c1e1100 */
[----:B------:R-:W-:Y:S02]  /*7d00*/  IADD3 R4, P0, R13, UR22, RZ ;  /* 0x000000160d047c10 */ /* 0x000fe4000ff1e0ff */
[----:B------:R-:W-:Y:S01]  /*7d10*/  PRMT R3, RZ, 0x7610, R3 ;  /* 0x00007610ff037816 */ /* 0x000fe20000000003 */
[----:B------:R1:W-:Y:S04]  /*7d20*/  STL [R1], R12 ;  /* 0x0000000c01007387 */ /* 0x0003e80000100800 */
[----:B------:R-:W3:Y:S04]  /*7d30*/  LDL R8, [R1+0x620] ;  /* 0x0006200001087983 */ /* 0x000ee80000100800 */
[----:B-1----:R-:W3:Y:S01]  /*7d40*/  LDL R12, [R1+0x624] ;  /* 0x00062400010c7983 */ /* 0x002ee20000100800 */
[----:B----4-:R-:W-:-:S05]  /*7d50*/  IADD3.X R5, R9, UR23, RZ, P0, !PT ;  /* 0x0000001709057c10 */ /* 0x010fca00087fe4ff */
[----:B------:R1:W4:Y:S04]  /*7d60*/  @P2 LDG.E.U8 R3, desc[UR10][R4.64] ;  /* 0x0000000a04032981 */ /* 0x000328000c1e1100 */
[----:B--2---:R-:W-:Y:S04]  /*7d70*/  STL [R1+0x8ac], R18 ;  /* 0x0008ac1201007387 */ /* 0x004fe80000100800 */
[----:B------:R-:W2:Y:S04]  /*7d80*/  LDL R11, [R1+0x63c] ;  /* 0x00063c00010b7983 */ /* 0x000ea80000100800 */
[----:B------:R-:W2:Y:S04]  /*7d90*/  LDL R10, [R1+0x638] ;  /* 0x00063800010a7983 */ /* 0x000ea80000100800 */
[----:B---3--:R3:W-:Y:S04]  /*7da0*/  STL [R1+0x8b0], R2 ;  /* 0x0008b00201007387 */ /* 0x0087e80000100800 */
[----:B------:R-:W2:Y:S04]  /*7db0*/  LDL R9, [R1+0x654] ;  /* 0x0006540001097983 */ /* 0x000ea80000100800 */
[----:B---3--:R-:W3:Y:S01]  /*7dc0*/  LDL R2, [R1+0x650] ;  /* 0x0006500001027983 */ /* 0x008ee20000100800 */
[----:B-1----:R-:W-:-:S04]  /*7dd0*/  IADD3 R4, P0, R12, UR22, RZ ;  /* 0x000000160c047c10 */ /* 0x002fc8000ff1e0ff */
[----:B------:R-:W-:Y:S01]  /*7de0*/  IADD3.X R5, R8, UR23, RZ, P0, !PT ;  /* 0x0000001708057c10 */ /* 0x000fe200087fe4ff */
[----:B----4-:R1:W-:Y:S04]  /*7df0*/  STL [R1+0x8b4], R3 ;  /* 0x0008b40301007387 */ /* 0x0103e80000100800 */
[----:B------:R-:W4:Y:S04]  /*7e00*/  LDL R8, [R1+0x64c] ;  /* 0x00064c0001087983 */ /* 0x000f280000100800 */
[----:B------:R-:W4:Y:S01]  /*7e10*/  LDL R12, [R1+0x648] ;  /* 0x00064800010c7983 */ /* 0x000f220000100800 */
[----:B------:R-:W-:-:S02]  /*7e20*/  PRMT R16, RZ, 0x7610, R16 ;  /* 0x00007610ff107816 */ /* 0x000fc40000000010 */
[----:B------:R-:W-:Y:S01]  /*7e30*/  ISETP.GT.AND P1, PT, R0, 0x1c, PT ;  /* 0x0000001c0000780c */ /* 0x000fe20003f24270 */
[----:B-1----:R-:W4:Y:S01]  /*7e40*/  LDL R3, [R1+0x640] ;  /* 0x0006400001037983 */ /* 0x002f220000100800 */
[----:B--2---:R-:W-:-:S03]  /*7e50*/  IADD3 R6, P0, R11, UR22, RZ ;  /* 0x000000160b067c10 */ /* 0x004fc6000ff1e0ff */
[----:B------:R1:W2:Y:S01]  /*7e60*/  @P2 LDG.E.U8 R16, desc[UR10][R4.64] ;  /* 0x0000000a04102981 */ /* 0x0002a2000c1e1100 */
[----:B------:R-:W-:-:S03]  /*7e70*/  IADD3.X R7, R10, UR23, RZ, P0, !PT ;  /* 0x000000170a077c10 */ /* 0x000fc600087fe4ff */
[----:B------:R-:W2:Y:S04]  /*7e80*/  LDL R11, [R1+0x644] ;  /* 0x00064400010b7983 */ /* 0x000ea80000100800 */
[----:B------:R-:W2:Y:S01]  /*7e90*/  LDL R10, [R1+0x65c] ;  /* 0x00065c00010a7983 */ /* 0x000ea20000100800 */
[----:B-1----:R-:W-:Y:S02]  /*7ea0*/  PRMT R4, RZ, 0x7610, R4 ;  /* 0x00007610ff047816 */ /* 0x002fe40000000004 */
[----:B------:R-:W-:-:S04]  /*7eb0*/  PRMT R5, RZ, 0x7610, R5 ;  /* 0x00007610ff057816 */ /* 0x000fc80000000005 */
[----:B------:R1:W2:Y:S02]  /*7ec0*/  @P2 LDG.E.U8 R4, desc[UR10][R6.64] ;  /* 0x0000000a06042981 */ /* 0x0002a4000c1e1100 */
[----:B-1----:R-:W-:-:S04]  /*7ed0*/  IADD3 R6, P0, R9, UR22, RZ ;  /* 0x0000001609067c10 */ /* 0x002fc8000ff1e0ff */
[----:B---3--:R-:W-:Y:S02]  /*7ee0*/  IADD3.X R7, R2, UR23, RZ, P0, !PT ;  /* 0x0000001702077c10 */ /* 0x008fe400087fe4ff */
[----:B------:R-:W3:Y:S04]  /*7ef0*/  LDL R2, [R1+0x658] ;  /* 0x0006580001027983 */ /* 0x000ee80000100800 */
[----:B------:R1:W3:Y:S02]  /*7f00*/  @P1 LDG.E.U8 R5, desc[UR10][R6.64] ;  /* 0x0000000a06051981 */ /* 0x0002e4000c1e1100 */
[----:B-1----:R-:W-:Y:S02]  /*7f10*/  PRMT R6, RZ, 0x7610, R6 ;  /* 0x00007610ff067816 */ /* 0x002fe40000000006 */
[----:B----4-:R-:W-:-:S04]  /*7f20*/  IADD3 R8, P0, R8, UR22, RZ ;  /* 0x0000001608087c10 */ /* 0x010fc8000ff1e0ff */
[----:B------:R-:W-:-:S05]  /*7f30*/  IADD3.X R9, R12, UR23, RZ, P0, !PT ;  /* 0x000000170c097c10 */ /* 0x000fca00087fe4ff */
[----:B------:R2:W4:Y:S02]  /*7f40*/  @P1 LDG.E.U8 R6, desc[UR10][R8.64] ;  /* 0x0000000a08061981 */ /* 0x000524000c1e1100 */
[----:B--2---:R-:W-:-:S04]  /*7f50*/  IADD3 R8, P0, R11, UR22, RZ ;  /* 0x000000160b087c10 */ /* 0x004fc8000ff1e0ff */
[----:B------:R-:W-:Y:S01]  /*7f60*/  IADD3.X R9, R3, UR23, RZ, P0, !PT ;  /* 0x0000001703097c10 */ /* 0x000fe200087fe4ff */
[----:B---3--:R1:W-:Y:S04]  /*7f70*/  STL [R1+0x890], R5 ;  /* 0x0008900501007387 */ /* 0x0083e80000100800 */
[----:B------:R-:W2:Y:S04]  /*7f80*/  LDL R13, [R1+0x674] ;  /* 0x00067400010d7983 */ /* 0x000ea80000100800 */
[----:B------:R-:W3:Y:S04]  /*7f90*/  LDL R12, [R1+0x670] ;  /* 0x00067000010c7983 */ /* 0x000ee80000100800 */
[----:B----4-:R-:W-:Y:S04]  /*7fa0*/  STL [R1+0x894], R6 ;  /* 0x0008940601007387 */ /* 0x010fe80000100800 */
[----:B-1----:R-:W4:Y:S04]  /*7fb0*/  LDL R5, [R1+0x66c] ;  /* 0x00066c0001057983 */ /* 0x002f280000100800 */
[----:B------:R-:W4:Y:S01]  /*7fc0*/  LDL R3, [R1+0x668] ;  /* 0x0006680001037983 */ /* 0x000f220000100800 */
[----:B------:R-:W-:-:S02]  /*7fd0*/  PRMT R7, RZ, 0x7610, R7 ;  /* 0x00007610ff077816 */ /* 0x000fc40000000007 */
[----:B------:R-:W-:-:S04]  /*7fe0*/  IADD3 R10, P0, R10, UR22, RZ ;  /* 0x000000160a0a7c10 */ /* 0x000fc8000ff1e0ff */
[----:B------:R1:W4:Y:S01]  /*7ff0*/  @P1 LDG.E.U8 R7, desc[UR10][R8.64] ;  /* 0x0000000a08071981 */ /* 0x000322000c1e1100 */
[----:B------:R-:W-:Y:S02]  /*8000*/  IADD3.X R11, R2, UR23, RZ, P0, !PT ;  /* 0x00000017020b7c10 */ /* 0x000fe400087fe4ff */
[----:B------:R-:W-:Y:S02]  /*8010*/  ISETP.GT.AND P0, PT, R0, 0x1d, PT ;  /* 0x0000001d0000780c */ /* 0x000fe40003f04270 */
[----:B-1----:R-:W-:Y:S02]  /*8020*/  PRMT R8, RZ, 0x7610, R8 ;  /* 0x00007610ff087816 */ /* 0x002fe40000000008 */
[----:B------:R-:W-:-:S04]  /*8030*/  PRMT R9, RZ, 0x7610, R9 ;  /* 0x00007610ff097816 */ /* 0x000fc80000000009 */
[----:B------:R2:W4:Y:S02]  /*8040*/  @P1 LDG.E.U8 R8, desc[UR10][R10.64] ;  /* 0x0000000a0a081981 */ /* 0x000524000c1e1100 */
[----:B--2---:R-:W-:-:S04]  /*8050*/  IADD3 R10, P1, R13, UR22, RZ ;  /* 0x000000160d0a7c10 */ /* 0x004fc8000ff3e0ff */
[----:B---3--:R-:W-:-:S05]  /*8060*/  IADD3.X R11, R12, UR23, RZ, P1, !PT ;  /* 0x000000170c0b7c10 */ /* 0x008fca0008ffe4ff */
[----:B------:R1:W2:Y:S02]  /*8070*/  @P0 LDG.E.U8 R9, desc[UR10][R10.64] ;  /* 0x0000000a0a090981 */ /* 0x0002a4000c1e1100 */
[----:B-1----:R-:W-:Y:S02]  /*8080*/  PRMT R10, RZ, 0x7610, R10 ;  /* 0x00007610ff0a7816 */ /* 0x002fe4000000000a */
[----:B----4-:R-:W-:-:S04]  /*8090*/  IADD3 R12, P1, R5, UR22, RZ ;  /* 0x00000016050c7c10 */ /* 0x010fc8000ff3e0ff */
[----:B------:R-:W-:-:S05]  /*80a0*/  IADD3.X R13, R3, UR23, RZ, P1, !PT ;  /* 0x00000017030d7c10 */ /* 0x000fca0008ffe4ff */
[----:B------:R-:W3:Y:S04]  /*80b0*/  @P0 LDG.E.U8 R10, desc[UR10][R12.64] ;  /* 0x0000000a0c0a0981 */ /* 0x000ee8000c1e1100 */
[----:B------:R1:W-:Y:S04]  /*80c0*/  STL [R1+0x898], R7 ;  /* 0x0008980701007387 */ /* 0x0003e80000100800 */
[----:B------:R-:W4:Y:S04]  /*80d0*/  LDL R2, [R1+0x2f8] ;  /* 0x0002f80001027983 */ /* 0x000f280000100800 */
[----:B------:R0:W-:Y:S01]  /*80e0*/  STL [R1+0x89c], R8 ;  /* 0x00089c0801007387 */ /* 0x0001e20000100800 */
[----:B------:R-:W-:-:S03]  /*80f0*/  VIADD R11, R27, UR26 ;  /* 0x0000001a1b0b7c36 */ /* 0x000fc60008000000 */
[----:B--2---:R2:W-:Y:S04]  /*8100*/  STL [R1+0x8a0], R9 ;  /* 0x0008a00901007387 */ /* 0x0045e80000100800 */
[----:B-1----:R-:W2:Y:S04]  /*8110*/  LDL R7, [R1+0x2f4] ;  /* 0x0002f40001077983 */ /* 0x002ea80000100800 */
[----:B------:R-:W2:Y:S04]  /*8120*/  LDL R6, [R1+0x2f0] ;  /* 0x0002f00001067983 */ /* 0x000ea80000100800 */
[----:B---3--:R1:W-:Y:S04]  /*8130*/  STL [R1+0x8a4], R10 ;  /* 0x0008a40a01007387 */ /* 0x0083e80000100800 */
[----:B------:R-:W3:Y:S04]  /*8140*/  LDL.LU R27, [R1+0x8bc] ;  /* 0x0008bc00011b7983 */ /* 0x000ee80000300800 */
[----:B------:R-:W3:Y:S01]  /*8150*/  LDL R5, [R1+0x2fc] ;  /* 0x0002fc0001057983 */ /* 0x000ee20000100800 */
[----:B------:R-:W-:-:S02]  /*8160*/  ISETP.GT.AND P2, PT, R0, 0x1, PT ;  /* 0x000000010000780c */ /* 0x000fc40003f44270 */
[----:B------:R-:W-:Y:S02]  /*8170*/  IADD3 R12, P1, R11, UR22, RZ ;  /* 0x000000160b0c7c10 */ /* 0x000fe4000ff3e0ff */
[----:B------:R-:W-:Y:S01]  /*8180*/  PRMT R28, RZ, 0x7610, R28 ;  /* 0x00007610ff1c7816 */ /* 0x000fe2000000001c */
[----:B------:R-:W-:Y:S01]  /*8190*/  VIADD R11, R29, UR26 ;  /* 0x0000001a1d0b7c36 */ /* 0x000fe20008000000 */
[----:B----4-:R-:W-:Y:S01]  /*81a0*/  IADD3.X R13, R2, UR23, RZ, P1, !PT ;  /* 0x00000017020d7c10 */ /* 0x010fe20008ffe4ff */
[----:B------:R-:W4:Y:S01]  /*81b0*/  LDL R3, [R1+0x664] ;  /* 0x0006640001037983 */ /* 0x000f220000100800 */
[----:B------:R-:W-:-:S03]  /*81c0*/  PRMT R26, RZ, 0x7610, R26 ;  /* 0x00007610ff1a7816 */ /* 0x000fc6000000001a */
[----:B------:R-:W4:Y:S04]  /*81d0*/  LDL R2, [R1+0x660] ;  /* 0x0006600001027983 */ /* 0x000f280000100800 */
[----:B------:R1:W4:Y:S01]  /*81e0*/  @P2 LDG.E.U8 R28, desc[UR10][R12.64] ;  /* 0x0000000a0c1c2981 */ /* 0x000322000c1e1100 */
[----:B------:R-:W-:-:S03]  /*81f0*/  PRMT R24, RZ, 0x7610, R24 ;  /* 0x00007610ff187816 */ /* 0x000fc60000000018 */
[----:B------:R-:W4:Y:S04]  /*8200*/  LDL.LU R29, [R1+0x8b8] ;  /* 0x0008b800011d7983 */ /* 0x000f280000300800 */
[----:B0-----:R-:W4:Y:S01]  /*8210*/  LDL R8, [R1+0x67c] ;  /* 0x00067c0001087983 */ /* 0x001f220000100800 */
[----:B-1----:R-:W-:Y:S01]  /*8220*/  IADD3 R12, P1, R11, UR22, RZ ;  /* 0x000000160b0c7c10 */ /* 0x002fe2000ff3e0ff */
[----:B------:R-:W-:Y:S01]  /*8230*/  VIADD R11, R15, UR26 ;  /* 0x0000001a0f0b7c36 */ /* 0x000fe20008000000 */
[----:B------:R-:W-:Y:S01]  /*8240*/  PRMT R22, RZ, 0x7610, R22 ;  /* 0x00007610ff167816 */ /* 0x000fe20000000016 */
[----:B--2---:R-:W2:Y:S01]  /*8250*/  LDL R9, [R1+0x684] ;  /* 0x0006840001097983 */ /* 0x004ea20000100800 */
[----:B------:R-:W-:-:S03]  /*8260*/  IADD3.X R13, R7, UR23, RZ, P1, !PT ;  /* 0x00000017070d7c10 */ /* 0x000fc60008ffe4ff */
[----:B------:R-:W2:Y:S04]  /*8270*/  LDL R7, [R1+0x678] ;  /* 0x0006780001077983 */ /* 0x000ea80000100800 */
[----:B------:R0:W2:Y:S02]  /*8280*/  @P2 LDG.E.U8 R26, desc[UR10][R12.64] ;  /* 0x0000000a0c1a2981 */ /* 0x0000a4000c1e1100 */
[----:B0-----:R-:W-:Y:S01]  /*8290*/  IADD3 R12, P1, R11, UR22, RZ ;  /* 0x000000160b0c7c10 */ /* 0x001fe2000ff3e0ff */
[----:B------:R-:W-:-:S03]  /*82a0*/  VIADD R11, R14, UR26 ;  /* 0x0000001a0e0b7c36 */ /* 0x000fc60008000000 */
[----:B------:R-:W-:Y:S02]  /*82b0*/  IADD3.X R13, R6, UR23, RZ, P1, !PT ;  /* 0x00000017060d7c10 */ /* 0x000fe40008ffe4ff */
[----:B------:R-:W2:Y:S04]  /*82c0*/  LDL R6, [R1+0x694] ;  /* 0x0006940001067983 */ /* 0x000ea80000100800 */
[----:B------:R0:W2:Y:S02]  /*82d0*/  @P2 LDG.E.U8 R24, desc[UR10][R12.64] ;  /* 0x0000000a0c182981 */ /* 0x0000a4000c1e1100 */
[----:B0-----:R-:W-:-:S04]  /*82e0*/  IADD3 R12, P1, R11, UR22, RZ ;  /* 0x000000160b0c7c10 */ /* 0x001fc8000ff3e0ff */
[----:B---3--:R-:W-:Y:S02]  /*82f0*/  IADD3.X R13, R5, UR23, RZ, P1, !PT ;  /* 0x00000017050d7c10 */ /* 0x008fe40008ffe4ff */
[----:B------:R-:W3:Y:S04]  /*8300*/  LDL R5, [R1+0x690] ;  /* 0x0006900001057983 */ /* 0x000ee80000100800 */
[----:B------:R4:W3:Y:S01]  /*8310*/  @P2 LDG.E.U8 R22, desc[UR10][R12.64] ;  /* 0x0000000a0c162981 */ /* 0x0008e2000c1e1100 */
[----:B------:R-:W-:Y:S02]  /*8320*/  PRMT R11, RZ, 0x7610, R11 ;  /* 0x00007610ff0b7816 */ /* 0x000fe4000000000b */
[----:B----4-:R-:W-:Y:S02]  /*8330*/  IADD3 R12, P1, R3, UR22, RZ ;  /* 0x00000016030c7c10 */ /* 0x010fe4000ff3e0ff */
[----:B------:R-:W4:Y:S02]  /*8340*/  LDL R3, [R1+0x68c] ;  /* 0x00068c0001037983 */ /* 0x000f240000100800 */
[----:B------:R-:W-:-:S02]  /*8350*/  IADD3.X R13, R2, UR23, RZ, P1, !PT ;  /* 0x00000017020d7c10 */ /* 0x000fc40008ffe4ff */
[----:B------:R-:W4:Y:S01]  /*8360*/  LDL R2, [R1+0x688] ;  /* 0x0006880001027983 */ /* 0x000f220000100800 */
[----:B------:R-:W-:-:S03]  /*8370*/  IADD3 R14, P1, R8, UR22, RZ ;  /* 0x00000016080e7c10 */ /* 0x000fc6000ff3e0ff */
[----:B------:R0:W4:Y:S04]  /*8380*/  @P0 LDG.E.U8 R11, desc[UR10][R12.64] ;  /* 0x0000000a0c0b0981 */ /* 0x000128000c1e1100 */
[----:B------:R-:W4:Y:S01]  /*8390*/  LDL R8, [R1+0x680] ;  /* 0x0006800001087983 */ /* 0x000f220000100800 */
[----:B0-----:R-:W-:Y:S02]  /*83a0*/  PRMT R12, RZ, 0x7610, R12 ;  /* 0x00007610ff0c7816 */ /* 0x001fe4000000000c */
[----:B--2---:R-:W-:Y:S02]  /*83b0*/  IADD3.X R15, R7, UR23, RZ, P1, !PT ;  /* 0x00000017070f7c10 */ /* 0x004fe40008ffe4ff */
[----:B------:R-:W-:Y:S01]  /*83c0*/  ISETP.GT.AND P1, PT, R0, 0x1e, PT ;  /* 0x0000001e0000780c */ /* 0x000fe20003f24270 */
[----:B------:R-:W2:Y:S04]  /*83d0*/  LDL R7, [R1+0x69c] ;  /* 0x00069c0001077983 */ /* 0x000ea80000100800 */
[----:B------:R0:W2:Y:S01]  /*83e0*/  @P0 LDG.E.U8 R12, desc[UR10][R14.64] ;  /* 0x0000000a0e0c0981 */ /* 0x0000a2000c1e1100 */
[----:B------:R-:W-:-:S02]  /*83f0*/  PRMT R13, RZ, 0x7610, R13 ;  /* 0x00007610ff0d7816 */ /* 0x000fc4000000000d */
[----:B0-----:R-:W-:Y:S02]  /*8400*/  IADD3 R14, P0, R6, UR22, RZ ;  /* 0x00000016060e7c10 */ /* 0x001fe4000ff1e0ff */
[----:B------:R-:W2:Y:S02]  /*8410*/  LDL R6, [R1+0x698] ;  /* 0x0006980001067983 */ /* 0x000ea40000100800 */
[----:B---3--:R-:W-:-:S05]  /*8420*/  IADD3.X R15, R5, UR23, RZ, P0, !PT ;  /* 0x00000017050f7c10 */ /* 0x008fca00087fe4ff */
[----:B------:R4:W3:Y:S02]  /*8430*/  @P1 LDG.E.U8 R13, desc[UR10][R14.64] ;  /* 0x0000000a0e0d1981 */ /* 0x0008e4000c1e1100 */
[----:B----4-:R-:W-:-:S04]  /*8440*/  IADD3 R14, P0, R3, UR22, RZ ;  /* 0x00000016030e7c10 */ /* 0x010fc8000ff1e0ff */
[----:B------:R-:W-:Y:S02]  /*8450*/  IADD3.X R15, R2, UR23, RZ, P0, !PT ;  /* 0x00000017020f7c10 */ /* 0x000fe400087fe4ff */
[----:B------:R-:W-:Y:S02]  /*8460*/  PRMT R17, RZ, 0x7610, R17 ;  /* 0x00007610ff117816 */ /* 0x000fe40000000011 */
[----:B------:R-:W-:-:S04]  /*8470*/  PRMT R19, RZ, 0x7610, R19 ;  /* 0x00007610ff137816 */ /* 0x000fc80000000013 */
[----:B------:R0:W4:Y:S02]  /*8480*/  @P1 LDG.E.U8 R17, desc[UR10][R14.64] ;  /* 0x0000000a0e111981 */ /* 0x000124000c1e1100 */
[----:B0-----:R-:W-:-:S04]  /*8490*/  IADD3 R14, P0, R9, UR22, RZ ;  /* 0x00000016090e7c10 */ /* 0x001fc8000ff1e0ff */
[----:B------:R-:W-:-:S05]  /*84a0*/  IADD3.X R15, R8, UR23, RZ, P0, !PT ;  /* 0x00000017080f7c10 */ /* 0x000fca00087fe4ff */
[----:B------:R2:W4:Y:S04]  /*84b0*/  @P1 LDG.E.U8 R19, desc[UR10][R14.64] ;  /* 0x0000000a0e131981 */ /* 0x000528000c1e1100 */
[----:B---3--:R-:W-:Y:S04]  /*84c0*/  STL [R1+0x874], R13 ;  /* 0x0008740d01007387 */ /* 0x008fe80000100800 */
[----:B------:R-:W3:Y:S04]  /*84d0*/  LDL R10, [R1+0x6b4] ;  /* 0x0006b400010a7983 */ /* 0x000ee80000100800 */
[----:B------:R-:W3:Y:S04]  /*84e0*/  LDL R5, [R1+0x6b0] ;  /* 0x0006b00001057983 */ /* 0x000ee80000100800 */
[----:B------:R-:W3:Y:S04]  /*84f0*/  LDL R3, [R1+0x6ac] ;  /* 0x0006ac0001037983 */ /* 0x000ee80000100800 */
[----:B------:R-:W3:Y:S01]  /*8500*/  LDL R2, [R1+0x6a8] ;  /* 0x0006a80001027983 */ /* 0x000ee20000100800 */
[----:B--2---:R-:W-:-:S02]  /*8510*/  IADD3 R14, P0, R7, UR22, RZ ;  /* 0x00000016070e7c10 */ /* 0x004fc4000ff1e0ff */
[----:B------:R-:W-:Y:S02]  /*8520*/  PRMT R21, RZ, 0x7610, R21 ;  /* 0x00007610ff157816 */ /* 0x000fe40000000015 */
[----:B------:R-:W-:-:S05]  /*8530*/  IADD3.X R15, R6, UR23, RZ, P0, !PT ;  /* 0x00000017060f7c10 */ /* 0x000fca00087fe4ff */
[----:B------:R3:W2:Y:S01]  /*8540*/  @P1 LDG.E.U8 R21, desc[UR10][R14.64] ;  /* 0x0000000a0e151981 */ /* 0x0006a2000c1e1100 */
[----:B------:R-:W-:Y:S02]  /*8550*/  ISETP.GT.AND P1, PT, R0, 0x1f, PT ;  /* 0x0000001f0000780c */ /* 0x000fe40003f24270 */
[----:B------:R-:W-:Y:S02]  /*8560*/  PRMT R23, RZ, 0x7610, R23 ;  /* 0x00007610ff177816 */ /* 0x000fe40000000017 */
[----:B------:R-:W-:Y:S01]  /*8570*/  PRMT R25, RZ, 0x7610, R25 ;  /* 0x00007610ff197816 */ /* 0x000fe20000000019 */
[----:B----4-:R-:W-:Y:S04]  /*8580*/  STL [R1+0x878], R17 ;  /* 0x0008781101007387 */ /* 0x010fe80000100800 */
[----:B------:R-:W-:Y:S04]  /*8590*/  STL [R1+0x87c], R19 ;  /* 0x00087c1301007387 */ /* 0x000fe80000100800 */
[----:B------:R-:W4:Y:S04]  /*85a0*/  LDL R9, [R1+0x6a4] ;  /* 0x0006a40001097983 */ /* 0x000f280000100800 */
[----:B------:R-:W4:Y:S04]  /*85b0*/  LDL R8, [R1+0x6a0] ;  /* 0x0006a00001087983 */ /* 0x000f280000100800 */
[----:B------:R-:W4:Y:S04]  /*85c0*/  LDL R7, [R1+0x6bc] ;  /* 0x0006bc0001077983 */ /* 0x000f280000100800 */
[----:B------:R-:W4:Y:S01]  /*85d0*/  LDL R6, [R1+0x6b8] ;  /* 0x0006b80001067983 */ /* 0x000f220000100800 */
[----:B---3--:R-:W-:-:S04]  /*85e0*/  IADD3 R14, P0, R10, UR22, RZ ;  /* 0x000000160a0e7c10 */ /* 0x008fc8000ff1e0ff */
[----:B------:R-:W-:-:S05]  /*85f0*/  IADD3.X R15, R5, UR23, RZ, P0, !PT ;  /* 0x00000017050f7c10 */ /* 0x000fca00087fe4ff */
[----:B------:R0:W3:Y:S02]  /*8600*/  @P1 LDG.E.U8 R23, desc[UR10][R14.64] ;  /* 0x0000000a0e171981 */ /* 0x0000e4000c1e1100 */
[----:B0-----:R-:W-:-:S04]  /*8610*/  IADD3 R14, P0, R3, UR22, RZ ;  /* 0x00000016030e7c10 */ /* 0x001fc8000ff1e0ff */
[----:B------:R-:W-:-:S05]  /*8620*/  IADD3.X R15, R2, UR23, RZ, P0, !PT ;  /* 0x00000017020f7c10 */ /* 0x000fca00087fe4ff */
[----:B------:R4:W3:Y:S04]  /*8630*/  @P1 LDG.E.U8 R25, desc[UR10][R14.64] ;  /* 0x0000000a0e191981 */ /* 0x0008e8000c1e1100 */
[----:B--2---:R-:W-:Y:S04]  /*8640*/  STL [R1+0x880], R21 ;  /* 0x0008801501007387 */ /* 0x004fe80000100800 */
[----:B------:R-:W-:Y:S01]  /*8650*/  STL [R1+0x884], R0 ;  /* 0x0008840001007387 */ /* 0x000fe20000100800 */
[----:B------:R-:W-:Y:S02]  /*8660*/  PRMT R27, RZ, 0x7610, R27 ;  /* 0x00007610ff1b7816 */ /* 0x000fe4000000001b */
[----:B----4-:R-:W-:-:S04]  /*8670*/  IADD3 R14, P0, R9, UR22, RZ ;  /* 0x00000016090e7c10 */ /* 0x010fc8000ff1e0ff */
[----:B------:R-:W-:-:S05]  /*8680*/  IADD3.X R15, R8, UR23, RZ, P0, !PT ;  /* 0x00000017080f7c10 */ /* 0x000fca00087fe4ff */
[----:B------:R0:W2:Y:S02]  /*8690*/  @P1 LDG.E.U8 R27, desc[UR10][R14.64] ;  /* 0x0000000a0e1b1981 */ /* 0x0000a4000c1e1100 */
[----:B0-----:R-:W-:-:S04]  /*86a0*/  IADD3 R14, P0, R7, UR22, RZ ;  /* 0x00000016070e7c10 */ /* 0x001fc8000ff1e0ff */
[----:B------:R-:W-:Y:S01]  /*86b0*/  IADD3.X R15, R6, UR23, RZ, P0, !PT ;  /* 0x00000017060f7c10 */ /* 0x000fe200087fe4ff */
[----:B---3--:R0:W-:Y:S04]  /*86c0*/  STL [R1+0x888], R23 ;  /* 0x0008881701007387 */ /* 0x0081e80000100800 */
[----:B0-----:R-:W3:Y:S04]  /*86d0*/  LDL.LU R23, [R1+0x29c] ;  /* 0x00029c0001177983 */ /* 0x001ee80000300800 */
[----:B------:R-:W4:Y:S04]  /*86e0*/  LDL.LU R5, [R1+0x298] ;  /* 0x0002980001057983 */ /* 0x000f280000300800 */
[----:B------:R-:W2:Y:S04]  /*86f0*/  LDL.LU R0, [R1+0x290] ;  /* 0x0002900001007983 */ /* 0x000ea80000300800 */
[----:B------:R-:W2:Y:S04]  /*8700*/  LDL.LU R17, [R1+0x21c] ;  /* 0x00021c0001117983 */ /* 0x000ea80000300800 */
[----:B------:R-:W2:Y:S04]  /*8710*/  LDL.LU R3, [R1+0x224] ;  /* 0x0002240001037983 */ /* 0x000ea80000300800 */
[----:B------:R-:W2:Y:S04]  /*8720*/  LDL.LU R2, [R1+0x220] ;  /* 0x0002200001027983 */ /* 0x000ea80000300800 */
[----:B------:R-:W2:Y:S04]  /*8730*/  LDL.LU R18, [R1+0x214] ;  /* 0x0002140001127983 */ /* 0x000ea80000300800 */
[----:B------:R0:W-:Y:S04]  /*8740*/  STL [R1+0x88c], R25 ;  /* 0x00088c1901007387 */ /* 0x0001e80000100800 */
[----:B0-----:R-:W3:Y:S04]  /*8750*/  LDL.LU R25, [R1+0x294] ;  /* 0x0002940001197983 */ /* 0x001ee80000300800 */
[----:B------:R-:W2:Y:S04]  /*8760*/  LDL.LU R20, [R1+0x19c] ;  /* 0x00019c0001147983 */ /* 0x000ea80000300800 */
[----:B------:R-:W2:Y:S04]  /*8770*/  LDL.LU R21, [R1+0x1a4] ;  /* 0x0001a40001157983 */ /* 0x000ea80000300800 */
[----:B------:R-:W2:Y:S04]  /*8780*/  LDL.LU R19, [R1+0x1a0] ;  /* 0x0001a00001137983 */ /* 0x000ea80000300800 */
[----:B------:R-:W2:Y:S04]  /*8790*/  LDL.LU R13, [R1+0x194] ;  /* 0x00019400010d7983 */ /* 0x000ea80000300800 */
[----:B------:R-:W2:Y:S04]  /*87a0*/  LDL.LU R9, [R1+0x10] ;  /* 0x0000100001097983 */ /* 0x000ea80000300800 */
[----:B------:R-:W2:Y:S04]  /*87b0*/  LDL.LU R8, [R1+0xc] ;  /* 0x00000c0001087983 */ /* 0x000ea80000300800 */
[----:B------:R-:W2:Y:S04]  /*87c0*/  LDL.LU R7, [R1+0x8] ;  /* 0x0000080001077983 */ /* 0x000ea80000300800 */
[----:B------:R-:W2:Y:S01]  /*87d0*/  LDL.LU R6, [R1+0x4] ;  /* 0x0000040001067983 */ /* 0x000ea20000300800 */
[----:B------:R-:W-:Y:S01]  /*87e0*/  PRMT R29, RZ, 0x7610, R29 ;  /* 0x00007610ff1d7816 */ /* 0x000fe2000000001d */
[----:B------:R-:W0:Y:S05]  /*87f0*/  S2UR UR8, SR_CgaCtaId ;  /* 0x00000000000879c3 */ /* 0x000e2a0000008800 */
[----:B------:R1:W2:Y:S02]  /*8800*/  @P1 LDG.E.U8 R29, desc[UR10][R14.64] ;  /* 0x0000000a0e1d1981 */ /* 0x0002a4000c1e1100 */
[----:B-1----:R-:W1:Y:S01]  /*8810*/  S2R R14, SR_TID.X ;  /* 0x00000000000e7919 */ /* 0x002e620000002100 */
[----:B------:R-:W-:-:S02]  /*8820*/  UMOV UR4, 0x400 ;  /* 0x0000040000047882 */ /* 0x000fc40000000000 */
[----:B0-----:R-:W-:-:S03]  /*8830*/  ULEA UR4, UR8, UR4, 0x18 ;  /* 0x0000000408047291 */ /* 0x001fc6000f8ec03f */
[----:B------:R-:W-:Y:S01]  /*8840*/  ULDC UR8, c[0x0][0x23c] ;  /* 0x00008f0000087ab9 */ /* 0x000fe20000000800 */
[----:B-1----:R-:W-:Y:S01]  /*8850*/  LOP3.LUT R10, R14, 0x3f, RZ, 0xc0, !PT ;  /* 0x0000003f0e0a7812 */ /* 0x002fe200078ec0ff */
[----:B------:R-:W-:Y:S06]  /*8860*/  BAR.SYNC.DEFER_BLOCKING 0x0 ;  /* 0x0000000000007b1d */ /* 0x000fec0000010000 */
[----:B---3--:R-:W-:Y:S04]  /*8870*/  STS.U8 [R10+UR4], R25 ;  /* 0x000000190a007988 */ /* 0x008fe80008000004 */
[----:B------:R-:W-:Y:S04]  /*8880*/  STS.U8 [R10+UR4+0x40], R23 ;  /* 0x000040170a007988 */ /* 0x000fe80008000004 */
[----:B----4-:R0:W-:Y:S04]  /*8890*/  STS.U8 [R10+UR4+0x80], R5 ;  /* 0x000080050a007988 */ /* 0x0101e80008000004 */
[----:B--2---:R-:W-:Y:S04]  /*88a0*/  STS.U8 [R10+UR4+0xc0], R0 ;  /* 0x0000c0000a007988 */ /* 0x004fe80008000004 */
[----:B------:R1:W-:Y:S04]  /*88b0*/  STS.U8 [R10+UR4+0x840], R17 ;  /* 0x000840110a007988 */ /* 0x0003e80008000004 */
[----:B0-----:R-:W2:Y:S04]  /*88c0*/  LDL.LU R5, [R1+0x20c] ;  /* 0x00020c0001057983 */ /* 0x001ea80000300800 */
[----:B------:R-:W3:Y:S04]  /*88d0*/  LDL.LU R25, [R1+0x210] ;  /* 0x0002100001197983 */ /* 0x000ee80000300800 */
[----:B------:R0:W-:Y:S04]  /*88e0*/  STS.U8 [R10+UR4+0x800], R3 ;  /* 0x000800030a007988 */ /* 0x0001e80008000004 */
[----:B-1----:R-:W4:Y:S04]  /*88f0*/  LDL.LU R17, [R1+0x218] ;  /* 0x0002180001117983 */ /* 0x002f280000300800 */
[----:B------:R1:W-:Y:S04]  /*8900*/  STS.U8 [R10+UR4+0x8c0], R2 ;  /* 0x0008c0020a007988 */ /* 0x0003e80008000004 */
[----:B0-----:R-:W3:Y:S04]  /*8910*/  LDL.LU R3, [R1+0x208] ;  /* 0x0002080001037983 */ /* 0x001ee80000300800 */
[----:B------:R0:W-:Y:S04]  /*8920*/  STS.U8 [R10+UR4+0x880], R18 ;  /* 0x000880120a007988 */ /* 0x0001e80008000004 */
[----:B-1----:R-:W3:Y:S04]  /*8930*/  LDL.LU R2, [R1+0x18c] ;  /* 0x00018c0001027983 */ /* 0x002ee80000300800 */
[----:B------:R1:W-:Y:S04]  /*8940*/  STS.U8 [R10+UR4+0x1000], R20 ;  /* 0x001000140a007988 */ /* 0x0003e80008000004 */
[----:B0-----:R-:W3:Y:S04]  /*8950*/  LDL.LU R18, [R1+0x190] ;  /* 0x0001900001127983 */ /* 0x001ee80000300800 */
[----:B-1----:R-:W3:Y:S04]  /*8960*/  LDL.LU R20, [R1+0x198] ;  /* 0x0001980001147983 */ /* 0x002ee80000300800 */
[----:B------:R-:W-:Y:S04]  /*8970*/  STS.U8 [R10+UR4+0x1040], R21 ;  /* 0x001040150a007988 */ /* 0x000fe80008000004 */
[----:B------:R-:W-:Y:S04]  /*8980*/  STS.U8 [R10+UR4+0x1080], R19 ;  /* 0x001080130a007988 */ /* 0x000fe80008000004 */
[----:B------:R0:W-:Y:S04]  /*8990*/  STS.U8 [R10+UR4+0x10c0], R13 ;  /* 0x0010c00d0a007988 */ /* 0x0001e80008000004 */
[----:B------:R1:W-:Y:S04]  /*89a0*/  STS.U8 [R10+UR4+0x1840], R9 ;  /* 0x001840090a007988 */ /* 0x0003e80008000004 */
[----:B------:R1:W-:Y:S04]  /*89b0*/  STS.U8 [R10+UR4+0x1800], R8 ;  /* 0x001800080a007988 */ /* 0x0003e80008000004 */
[----:B0-----:R-:W3:Y:S04]  /*89c0*/  LDL.LU R13, [R1+0x188] ;  /* 0x00018800010d7983 */ /* 0x001ee80000300800 */
[----:B-1----:R-:W3:Y:S04]  /*89d0*/  LDL.LU R9, [R1+0x24] ;  /* 0x0000240001097983 */ /* 0x002ee80000300800 */
[----:B------:R0:W-:Y:S04]  /*89e0*/  STS.U8 [R10+UR4+0x18c0], R7 ;  /* 0x0018c0070a007988 */ /* 0x0001e80008000004 */
[----:B------:R-:W3:Y:S04]  /*89f0*/  LDL.LU R8, [R1+0x20] ;  /* 0x0000200001087983 */ /* 0x000ee80000300800 */
[----:B------:R1:W-:Y:S04]  /*8a00*/  STS.U8 [R10+UR4+0x1880], R6 ;  /* 0x001880060a007988 */ /* 0x0003e80008000004 */
[----:B0-----:R-:W3:Y:S04]  /*8a10*/  LDL.LU R7, [R1+0x1c] ;  /* 0x00001c0001077983 */ /* 0x001ee80000300800 */
[----:B-1----:R-:W3:Y:S01]  /*8a20*/  LDL.LU R6, [R1+0x18] ;  /* 0x0000180001067983 */ /* 0x002ee20000300800 */
[----:B------:R-:W-:-:S03]  /*8a30*/  LOP3.LUT R14, R10, 0x8, RZ, 0x3c, !PT ;  /* 0x000000080a0e7812 */ /* 0x000fc600078e3cff */
[----:B------:R-:W3:Y:S04]  /*8a40*/  LDL.LU R23, [R1+0x27c] ;  /* 0x00027c0001177983 */ /* 0x000ee80000300800 */
[----:B------:R-:W3:Y:S04]  /*8a50*/  LDL.LU R0, [R1+0x284] ;  /* 0x0002840001007983 */ /* 0x000ee80000300800 */
[----:B------:R-:W3:Y:S04]  /*8a60*/  LDL.LU R21, [R1+0x280] ;  /* 0x0002800001157983 */ /* 0x000ee80000300800 */
[----:B------:R-:W3:Y:S04]  /*8a70*/  LDL.LU R19, [R1+0x274] ;  /* 0x0002740001137983 */ /* 0x000ee80000300800 */
[----:B------:R-:W-:Y:S01]  /*8a80*/  STS.U8 [R14+UR4+0x1c0], R22 ;  /* 0x0001c0160e007988 */ /* 0x000fe20008000004 */
[----:B------:R-:W-:-:S03]  /*8a90*/  LOP3.LUT R15, R10, 0x10, RZ, 0x3c, !PT ;  /* 0x000000100a0f7812 */ /* 0x000fc600078e3cff */
[----:B------:R-:W-:Y:S04]  /*8aa0*/  STS.U8 [R14+UR4+0x100], R24 ;  /* 0x000100180e007988 */ /* 0x000fe80008000004 */
[----:B------:R-:W-:Y:S04]  /*8ab0*/  STS.U8 [R14+UR4+0x140], R26 ;  /* 0x0001401a0e007988 */ /* 0x000fe80008000004 */
[----:B------:R-:W-:Y:S04]  /*8ac0*/  STS.U8 [R14+UR4+0x180], R28 ;  /* 0x0001801c0e007988 */ /* 0x000fe80008000004 */
[----:B--2---:R0:W-:Y:S04]  /*8ad0*/  STS.U8 [R14+UR4+0x940], R5 ;  /* 0x000940050e007988 */ /* 0x0041e80008000004 */
[----:B0-----:R-:W2:Y:S04]  /*8ae0*/  LDL.LU R5, [R1+0x1fc] ;  /* 0x0001fc0001057983 */ /* 0x001ea80000300800 */
[----:B----4-:R0:W-:Y:S04]  /*8af0*/  STS.U8 [R14+UR4+0x9c0], R17 ;  /* 0x0009c0110e007988 */ /* 0x0101e80008000004 */
[----:B---3--:R1:W-:Y:S04]  /*8b00*/  STS.U8 [R14+UR4+0x980], R3 ;  /* 0x000980030e007988 */ /* 0x0083e80008000004 */
[----:B0-----:R-:W3:Y:S04]  /*8b10*/  LDL.LU R17, [R1+0x204] ;  /* 0x0002040001117983 */ /* 0x001ee80000300800 */
[----:B------:R0:W-:Y:S04]  /*8b20*/  STS.U8 [R14+UR4+0x1100], R2 ;  /* 0x001100020e007988 */ /* 0x0001e80008000004 */
[----:B-1----:R-:W4:Y:S04]  /*8b30*/  LDL.LU R3, [R1+0x200] ;  /* 0x0002000001037983 */ /* 0x002f280000300800 */
[----:B------:R1:W-:Y:S04]  /*8b40*/  STS.U8 [R14+UR4+0x1140], R18 ;  /* 0x001140120e007988 */ /* 0x0003e80008000004 */
[----:B0-----:R-:W4:Y:S04]  /*8b50*/  LDL.LU R2, [R1+0x1f4] ;  /* 0x0001f40001027983 */ /* 0x001f280000300800 */
[----:B------:R0:W-:Y:S04]  /*8b60*/  STS.U8 [R14+UR4+0x1180], R20 ;  /* 0x001180140e007988 */ /* 0x0001e80008000004 */
[----:B-1----:R-:W4:Y:S04]  /*8b70*/  LDL.LU R18, [R1+0x17c] ;  /* 0x00017c0001127983 */ /* 0x002f280000300800 */
[----:B0-----:R-:W4:Y:S04]  /*8b80*/  LDL.LU R20, [R1+0x184] ;  /* 0x0001840001147983 */ /* 0x001f280000300800 */
[----:B------:R-:W4:Y:S04]  /*8b90*/  LDL.LU R22, [R1+0x180] ;  /* 0x0001800001167983 */ /* 0x000f280000300800 */
[----:B------:R0:W-:Y:S04]  /*8ba0*/  STS.U8 [R14+UR4+0x900], R25 ;  /* 0x000900190e007988 */ /* 0x0001e80008000004 */
[----:B------:R1:W-:Y:S04]  /*8bb0*/  STS.U8 [R14+UR4+0x11c0], R13 ;  /* 0x0011c00d0e007988 */ /* 0x0003e80008000004 */
[----:B------:R1:W-:Y:S04]  /*8bc0*/  STS.U8 [R14+UR4+0x1940], R9 ;  /* 0x001940090e007988 */ /* 0x0003e80008000004 */
[----:B0-----:R-:W4:Y:S04]  /*8bd0*/  LDL.LU R25, [R1] ;  /* 0x0000000001197983 */ /* 0x001f280000300800 */
[----:B-1----:R-:W4:Y:S04]  /*8be0*/  LDL.LU R13, [R1+0x26c] ;  /* 0x00026c00010d7983 */ /* 0x002f280000300800 */
[----:B------:R-:W4:Y:S04]  /*8bf0*/  LDL.LU R10, [R1+0x270] ;  /* 0x00027000010a7983 */ /* 0x000f280000300800 */
[----:B------:R-:W-:Y:S04]  /*8c00*/  STS.U8 [R14+UR4+0x1900], R8 ;  /* 0x001900080e007988 */ /* 0x000fe80008000004 */
[----:B------:R-:W-:Y:S04]  /*8c10*/  STS.U8 [R14+UR4+0x19c0], R7 ;  /* 0x0019c0070e007988 */ /* 0x000fe80008000004 */
[----:B------:R-:W4:Y:S04]  /*8c20*/  LDL.LU R9, [R1+0x278] ;  /* 0x0002780001097983 */ /* 0x000f280000300800 */
[----:B------:R0:W-:Y:S04]  /*8c30*/  STS.U8 [R14+UR4+0x1980], R6 ;  /* 0x001980060e007988 */ /* 0x0001e80008000004 */
[----:B0-----:R-:W4:Y:S04]  /*8c40*/  LDL.LU R14, [R1+0x174] ;  /* 0x00017400010e7983 */ /* 0x001f280000300800 */
[----:B------:R0:W-:Y:S04]  /*8c50*/  STS.U8 [R15+UR4+0x200], R23 ;  /* 0x000200170f007988 */ /* 0x0001e80008000004 */
[----:B------:R1:W-:Y:S04]  /*8c60*/  STS.U8 [R15+UR4+0x240], R0 ;  /* 0x000240000f007988 */ /* 0x0003e80008000004 */
[----:B------:R-:W-:Y:S04]  /*8c70*/  STS.U8 [R15+UR4+0x280], R21 ;  /* 0x000280150f007988 */ /* 0x000fe80008000004 */
[----:B------:R-:W-:Y:S04]  /*8c80*/  STS.U8 [R15+UR4+0x2c0], R19 ;  /* 0x0002c0130f007988 */ /* 0x000fe80008000004 */
[----:B------:R-:W4:Y:S04]  /*8c90*/  LDL.LU R8, [R1+0x268] ;  /* 0x0002680001087983 */ /* 0x000f280000300800 */
[----:B------:R-:W4:Y:S04]  /*8ca0*/  LDL.LU R7, [R1+0x1ec] ;  /* 0x0001ec0001077983 */ /* 0x000f280000300800 */
[----:B------:R-:W4:Y:S04]  /*8cb0*/  LDL.LU R6, [R1+0x1f0] ;  /* 0x0001f00001067983 */ /* 0x000f280000300800 */
[----:B0-----:R-:W4:Y:S04]  /*8cc0*/  LDL.LU R23, [R1+0x1f8] ;  /* 0x0001f80001177983 */ /* 0x001f280000300800 */
[----:B-1----:R-:W4:Y:S04]  /*8cd0*/  LDL.LU R0, [R1+0x1e8] ;  /* 0x0001e80001007983 */ /* 0x002f280000300800 */
[----:B--2---:R0:W-:Y:S04]  /*8ce0*/  STS.U8 [R15+UR4+0xa40], R5 ;  /* 0x000a40050f007988 */ /* 0x0041e80008000004 */
[----:B0-----:R-:W2:Y:S04]  /*8cf0*/  LDL.LU R5, [R1+0x16c] ;  /* 0x00016c0001057983 */ /* 0x001ea80000300800 */
[----:B---3--:R0:W-:Y:S04]  /*8d00*/  STS.U8 [R15+UR4+0xa00], R17 ;  /* 0x000a00110f007988 */ /* 0x0081e80008000004 */
[----:B------:R-:W3:Y:S04]  /*8d10*/  LDL.LU R21, [R1+0x170] ;  /* 0x0001700001157983 */ /* 0x000ee80000300800 */
[----:B----4-:R1:W-:Y:S04]  /*8d20*/  STS.U8 [R15+UR4+0xac0], R3 ;  /* 0x000ac0030f007988 */ /* 0x0103e80008000004 */
[----:B------:R-:W4:Y:S04]  /*8d30*/  LDL.LU R19, [R1+0x178] ;  /* 0x0001780001137983 */ /* 0x000f280000300800 */
[----:B------:R1:W-:Y:S04]  /*8d40*/  STS.U8 [R15+UR4+0xa80], R2 ;  /* 0x000a80020f007988 */ /* 0x0003e80008000004 */
[----:B0-----:R-:W4:Y:S04]  /*8d50*/  LDL.LU R17, [R1+0x168] ;  /* 0x0001680001117983 */ /* 0x001f280000300800 */
[----:B------:R0:W-:Y:S04]  /*8d60*/  STS.U8 [R15+UR4+0x1200], R18 ;  /* 0x001200120f007988 */ /* 0x0001e80008000004 */
[----:B-1----:R-:W4:Y:S04]  /*8d70*/  LDL.LU R3, [R1+0x8b4] ;  /* 0x0008b40001037983 */ /* 0x002f280000300800 */
[----:B------:R-:W-:Y:S04]  /*8d80*/  STS.U8 [R15+UR4+0x1240], R20 ;  /* 0x001240140f007988 */ /* 0x000fe80008000004 */
[----:B------:R1:W-:Y:S04]  /*8d90*/  STS.U8 [R15+UR4+0x1280], R22 ;  /* 0x001280160f007988 */ /* 0x0003e80008000004 */
[----:B------:R-:W4:Y:S04]  /*8da0*/  LDL.LU R2, [R1+0x8b0] ;  /* 0x0008b00001027983 */ /* 0x000f280000300800 */
[----:B0-----:R-:W2:Y:S01]  /*8db0*/  LDL.LU R18, [R1+0x8ac] ;  /* 0x0008ac0001127983 */ /* 0x001ea20000300800 */
[----:B-1----:R-:W0:Y:S03]  /*8dc0*/  S2R R22, SR_TID.X ;  /* 0x0000000000167919 */ /* 0x002e260000002100 */
[----:B------:R-:W3:Y:S01]  /*8dd0*/  LDL.LU R20, [R1+0x8a8] ;  /* 0x0008a80001147983 */ /* 0x000ee20000300800 */
[----:B0-----:R-:W-:-:S03]  /*8de0*/  LOP3.LUT R22, R22, 0x3f, RZ, 0xc0, !PT ;  /* 0x0000003f16167812 */ /* 0x001fc600078ec0ff */
[----:B------:R0:W-:Y:S02]  /*8df0*/  STS.U8 [R15+UR4+0x12c0], R14 ;  /* 0x0012c00e0f007988 */ /* 0x0001e40008000004 */
[----:B0-----:R-:W-:Y:S02]  /*8e00*/  LOP3.LUT R14, R22, 0x18, RZ, 0x3c, !PT ;  /* 0x00000018160e7812 */ /* 0x001fe400078e3cff */
[----:B------:R-:W4:Y:S04]  /*8e10*/  LDL.LU R22, [R1+0x14] ;  /* 0x0000140001167983 */ /* 0x000f280000300800 */
[----:B----4-:R0:W-:Y:S04]  /*8e20*/  STS.U8 [R15+UR4+0x1a40], R22 ;  /* 0x001a40160f007988 */ /* 0x0101e80008000004 */
[----:B------:R-:W-:Y:S01]  /*8e30*/  STS.U8 [R15+UR4+0x1a00], R25 ;  /* 0x001a00190f007988 */ /* 0x000fe20008000004 */
[----:B0-----:R-:W0:Y:S03]  /*8e40*/  S2R R22, SR_TID.X ;  /* 0x0000000000167919 */ /* 0x001e260000002100 */
[----:B---3--:R-:W-:Y:S04]  /*8e50*/  STS.U8 [R15+UR4+0x1ac0], R20 ;  /* 0x001ac0140f007988 */ /* 0x008fe80008000004 */
[----:B--2---:R-:W-:Y:S04]  /*8e60*/  STS.U8 [R15+UR4+0x1a80], R18 ;  /* 0x001a80120f007988 */ /* 0x004fe80008000004 */
[----:B------:R1:W-:Y:S04]  /*8e70*/  STS.U8 [R14+UR4+0x300], R13 ;  /* 0x0003000d0e007988 */ /* 0x0003e80008000004 */
[----:B------:R2:W-:Y:S04]  /*8e80*/  STS.U8 [R14+UR4+0x340], R10 ;  /* 0x0003400a0e007988 */ /* 0x0005e80008000004 */
[----:B------:R3:W-:Y:S04]  /*8e90*/  STS.U8 [R14+UR4+0x380], R9 ;  /* 0x000380090e007988 */ /* 0x0007e80008000004 */
[----:B-1----:R-:W4:Y:S04]  /*8ea0*/  LDL.LU R13, [R1+0x25c] ;  /* 0x00025c00010d7983 */ /* 0x002f280000300800 */
[----:B--2---:R-:W2:Y:S04]  /*8eb0*/  LDL.LU R10, [R1+0x264] ;  /* 0x00026400010a7983 */ /* 0x004ea80000300800 */
[----:B------:R1:W-:Y:S04]  /*8ec0*/  STS.U8 [R14+UR4+0x3c0], R8 ;  /* 0x0003c0080e007988 */ /* 0x0003e80008000004 */
[----:B---3--:R-:W3:Y:S04]  /*8ed0*/  LDL.LU R9, [R1+0x260] ;  /* 0x0002600001097983 */ /* 0x008ee80000300800 */
[----:B-1----:R-:W3:Y:S01]  /*8ee0*/  LDL.LU R8, [R1+0x254] ;  /* 0x0002540001087983 */ /* 0x002ee20000300800 */
[----:B0-----:R-:W-:-:S03]  /*8ef0*/  LOP3.LUT R22, R22, 0x3f, RZ, 0xc0, !PT ;  /* 0x0000003f16167812 */ /* 0x001fc600078ec0ff */
[----:B------:R0:W-:Y:S04]  /*8f00*/  STS.U8 [R14+UR4+0xb40], R7 ;  /* 0x000b40070e007988 */ /* 0x0001e80008000004 */
[----:B------:R1:W-:Y:S04]  /*8f10*/  STS.U8 [R14+UR4+0xb00], R6 ;  /* 0x000b00060e007988 */ /* 0x0003e80008000004 */
[----:B------:R1:W-:Y:S04]  /*8f20*/  STS.U8 [R14+UR4+0x1300], R5 ;  /* 0x001300050e007988 */ /* 0x0003e80008000004 */
[----:B0-----:R-:W3:Y:S04]  /*8f30*/  LDL.LU R7, [R1+0x1dc] ;  /* 0x0001dc0001077983 */ /* 0x001ee80000300800 */
[----:B-1----:R-:W3:Y:S04]  /*8f40*/  LDL.LU R6, [R1+0x1e4] ;  /* 0x0001e40001067983 */ /* 0x002ee80000300800 */
[----:B------:R-:W3:Y:S04]  /*8f50*/  LDL.LU R5, [R1+0x164] ;  /* 0x0001640001057983 */ /* 0x000ee80000300800 */
[----:B------:R-:W3:Y:S01]  /*8f60*/  LDL.LU R18, [R1+0x24c] ;  /* 0x00024c0001127983 */ /* 0x000ee20000300800 */
[----:B------:R-:W-:-:S03]  /*8f70*/  LOP3.LUT R15, R22, 0x20, RZ, 0x3c, !PT ;  /* 0x00000020160f7812 */ /* 0x000fc600078e3cff */
[----:B------:R0:W-:Y:S04]  /*8f80*/  STS.U8 [R14+UR4+0xbc0], R23 ;  /* 0x000bc0170e007988 */ /* 0x0001e80008000004 */
[----:B------:R-:W3:Y:S04]  /*8f90*/  LDL.LU R25, [R1+0x250] ;  /* 0x0002500001197983 */ /* 0x000ee80000300800 */
[----:B------:R1:W-:Y:S04]  /*8fa0*/  STS.U8 [R14+UR4+0xb80], R0 ;  /* 0x000b80000e007988 */ /* 0x0003e80008000004 */
[----:B0-----:R-:W3:Y:S04]  /*8fb0*/  LDL.LU R23, [R1+0x258] ;  /* 0x0002580001177983 */ /* 0x001ee80000300800 */
[----:B------:R0:W-:Y:S04]  /*8fc0*/  STS.U8 [R14+UR4+0x1340], R21 ;  /* 0x001340150e007988 */ /* 0x0001e80008000004 */
[----:B-1----:R-:W3:Y:S04]  /*8fd0*/  LDL.LU R0, [R1+0x248] ;  /* 0x0002480001007983 */ /* 0x002ee80000300800 */
[----:B------:R1:W-:Y:S04]  /*8fe0*/  STS.U8 [R14+UR4+0x1b40], R16 ;  /* 0x001b40100e007988 */ /* 0x0003e80008000004 */
[----:B0-----:R-:W3:Y:S04]  /*8ff0*/  LDL.LU R21, [R1+0x1cc] ;  /* 0x0001cc0001157983 */ /* 0x001ee80000300800 */
[----:B------:R-:W3:Y:S04]  /*9000*/  LDL.LU R22, [R1+0x160] ;  /* 0x0001600001167983 */ /* 0x000ee80000300800 */
[----:B-1----:R-:W3:Y:S04]  /*9010*/  LDL.LU R16, [R1+0x5c] ;  /* 0x00005c0001107983 */ /* 0x002ee80000300800 */
[----:B------:R0:W-:Y:S04]  /*9020*/  STS.U8 [R14+UR4+0x1b00], R3 ;  /* 0x001b00030e007988 */ /* 0x0001e80008000004 */
[----:B------:R1:W-:Y:S04]  /*9030*/  STS.U8 [R14+UR4+0x1bc0], R2 ;  /* 0x001bc0020e007988 */ /* 0x0003e80008000004 */
[----:B------:R1:W-:Y:S04]  /*9040*/  STS.U8 [R14+UR4+0x1b80], R4 ;  /* 0x001b80040e007988 */ /* 0x0003e80008000004 */
[----:B0-----:R-:W3:Y:S04]  /*9050*/  LDL.LU R3, [R1+0x1d4] ;  /* 0x0001d40001037983 */ /* 0x001ee80000300800 */
[----:B-1----:R-:W3:Y:S04]  /*9060*/  LDL.LU R2, [R1+0x54] ;  /* 0x0000540001027983 */ /* 0x002ee80000300800 */
[----:B------:R-:W3:Y:S04]  /*9070*/  LDL.LU R4, [R1+0x1e0] ;  /* 0x0001e00001047983 */ /* 0x000ee80000300800 */
[----:B------:R0:W-:Y:S04]  /*9080*/  STS.U8 [R14+UR4+0x1380], R19 ;  /* 0x001380130e007988 */ /* 0x0001e80008000004 */
[----:B------:R1:W-:Y:S04]  /*9090*/  STS.U8 [R14+UR4+0x13c0], R17 ;  /* 0x0013c0110e007988 */ /* 0x0003e80008000004 */
[----:B0-----:R-:W3:Y:S04]  /*90a0*/  LDL.LU R19, [R1+0x1d0] ;  /* 0x0001d00001137983 */ /* 0x001ee80000300800 */
[----:B-1----:R-:W3:Y:S04]  /*90b0*/  LDL.LU R17, [R1+0x1d8] ;  /* 0x0001d80001117983 */ /* 0x002ee80000300800 */
[----:B----4-:R0:W-:Y:S04]  /*90c0*/  STS.U8 [R15+UR4+0x400], R13 ;  /* 0x0004000d0f007988 */ /* 0x0101e80008000004 */
[----:B--2---:R1:W-:Y:S04]  /*90d0*/  STS.U8 [R15+UR4+0x440], R10 ;  /* 0x0004400a0f007988 */ /* 0x0043e80008000004 */
[----:B0-----:R-:W2:Y:S04]  /*90e0*/  LDL.LU R13, [R1+0x1c8] ;  /* 0x0001c800010d7983 */ /* 0x001ea80000300800 */
[----:B-1----:R-:W4:Y:S04]  /*90f0*/  LDL.LU R10, [R1+0x8a4] ;  /* 0x0008a400010a7983 */ /* 0x002f280000300800 */
[----:B---3--:R0:W-:Y:S04]  /*9100*/  STS.U8 [R15+UR4+0x480], R9 ;  /* 0x000480090f007988 */ /* 0x0081e80008000004 */
[----:B------:R1:W-:Y:S04]  /*9110*/  STS.U8 [R15+UR4+0x4c0], R8 ;  /* 0x0004c0080f007988 */ /* 0x0003e80008000004 */
[----:B0-----:R-:W3:Y:S04]  /*9120*/  LDL.LU R9, [R1+0x8a0] ;  /* 0x0008a00001097983 */ /* 0x001ee80000300800 */
[----:B-1----:R-:W2:Y:S04]  /*9130*/  LDL.LU R8, [R1+0x89c] ;  /* 0x00089c0001087983 */ /* 0x002ea80000300800 */
[----:B------:R0:W-:Y:S04]  /*9140*/  STS.U8 [R15+UR4+0xc40], R7 ;  /* 0x000c40070f007988 */ /* 0x0001e80008000004 */
[----:B------:R1:W-:Y:S04]  /*9150*/  STS.U8 [R15+UR4+0xc00], R6 ;  /* 0x000c00060f007988 */ /* 0x0003e80008000004 */
[----:B0-----:R-:W4:Y:S04]  /*9160*/  LDL.LU R7, [R1+0x898] ;  /* 0x0008980001077983 */ /* 0x001f280000300800 */
[----:B-1----:R-:W3:Y:S04]  /*9170*/  LDL.LU R6, [R1+0x894] ;  /* 0x0008940001067983 */ /* 0x002ee80000300800 */
[----:B------:R-:W-:Y:S04]  /*9180*/  STS.U8 [R15+UR4+0x1440], R5 ;  /* 0x001440050f007988 */ /* 0x000fe80008000004 */
[----:B------:R-:W-:Y:S04]  /*9190*/  STS.U8 [R15+UR4+0x1400], R16 ;  /* 0x001400100f007988 */ /* 0x000fe80008000004 */
[----:B------:R-:W-:Y:S04]  /*91a0*/  STS.U8 [R15+UR4+0xc80], R3 ;  /* 0x000c80030f007988 */ /* 0x000fe80008000004 */
[----:B------:R0:W-:Y:S04]  /*91b0*/  STS.U8 [R15+UR4+0xcc0], R4 ;  /* 0x000cc0040f007988 */ /* 0x0001e80008000004 */
[----:B0-----:R-:W3:Y:S04]  /*91c0*/  LDL.LU R4, [R1+0x4c] ;  /* 0x00004c0001047983 */ /* 0x001ee80000300800 */
[----:B------:R-:W3:Y:S04]  /*91d0*/  LDL.LU R3, [R1+0x58] ;  /* 0x0000580001037983 */ /* 0x000ee80000300800 */
[----:B------:R-:W3:Y:S04]  /*91e0*/  LDL.LU R16, [R1+0x40] ;  /* 0x0000400001107983 */ /* 0x000ee80000300800 */
[----:B------:R-:W3:Y:S04]  /*91f0*/  LDL.LU R5, [R1+0x890] ;  /* 0x0008900001057983 */ /* 0x000ee80000300800 */
[----:B------:R0:W-:Y:S02]  /*9200*/  STS.U8 [R15+UR4+0x1480], R22 ;  /* 0x001480160f007988 */ /* 0x0001e40008000004 */
[----:B0-----:R-:W0:Y:S02]  /*9210*/  S2R R22, SR_TID.X ;  /* 0x0000000000167919 */ /* 0x001e240000002100 */
[----:B------:R1:W-:Y:S01]  /*9220*/  STS.U8 [R15+UR4+0x14c0], R2 ;  /* 0x0014c0020f007988 */ /* 0x0003e20008000004 */
[----:B0-----:R-:W-:-:S04]  /*9230*/  LOP3.LUT R22, R22, 0x3f, RZ, 0xc0, !PT ;  /* 0x0000003f16167812 */ /* 0x001fc800078ec0ff */
[C---:B-1----:R-:W-:Y:S01]  /*9240*/  LOP3.LUT R2, R22.reuse, 0x28, RZ, 0x3c, !PT ;  /* 0x0000002816027812 */ /* 0x042fe200078e3cff */
[----:B--2---:R0:W-:Y:S04]  /*9250*/  STS.U8 [R15+UR4+0x1c80], R8 ;  /* 0x001c80080f007988 */ /* 0x0041e80008000004 */
[----:B0-----:R-:W2:Y:S04]  /*9260*/  LDL.LU R8, [R1+0x50] ;  /* 0x0000500001087983 */ /* 0x001ea80000300800 */
[----:B----4-:R-:W-:Y:S04]  /*9270*/  STS.U8 [R15+UR4+0x1c40], R7 ;  /* 0x001c40070f007988 */ /* 0x010fe80008000004 */
[----:B---3--:R-:W-:Y:S04]  /*9280*/  STS.U8 [R15+UR4+0x1c00], R6 ;  /* 0x001c00060f007988 */ /* 0x008fe80008000004 */
[----:B------:R0:W-:Y:S04]  /*9290*/  STS.U8 [R15+UR4+0x1cc0], R5 ;  /* 0x001cc0050f007988 */ /* 0x0001e80008000004 */
[----:B------:R1:W-:Y:S04]  /*92a0*/  STS.U8 [R2+UR4+0x500], R18 ;  /* 0x0005001202007988 */ /* 0x0003e80008000004 */
[----:B------:R3:W-:Y:S04]  /*92b0*/  STS.U8 [R2+UR4+0x540], R25 ;  /* 0x0005401902007988 */ /* 0x0007e80008000004 */
[----:B0-----:R-:W4:Y:S04]  /*92c0*/  LDL.LU R5, [R1+0x23c] ;  /* 0x00023c0001057983 */ /* 0x001f280000300800 */
[----:B------:R-:W4:Y:S04]  /*92d0*/  LDL.LU R7, [R1+0x244] ;  /* 0x0002440001077983 */ /* 0x000f280000300800 */
[----:B-1----:R-:W4:Y:S04]  /*92e0*/  LDL.LU R18, [R1+0x240] ;  /* 0x0002400001127983 */ /* 0x002f280000300800 */
[----:B------:R0:W-:Y:S04]  /*92f0*/  STS.U8 [R2+UR4+0x580], R23 ;  /* 0x0005801702007988 */ /* 0x0001e80008000004 */
[----:B---3--:R-:W3:Y:S04]  /*9300*/  LDL.LU R25, [R1+0x234] ;  /* 0x0002340001197983 */ /* 0x008ee80000300800 */
[----:B------:R1:W-:Y:S04]  /*9310*/  STS.U8 [R2+UR4+0x5c0], R0 ;  /* 0x0005c00002007988 */ /* 0x0003e80008000004 */
[----:B0-----:R-:W3:Y:S04]  /*9320*/  LDL.LU R23, [R1+0x1bc] ;  /* 0x0001bc0001177983 */ /* 0x001ee80000300800 */
[----:B------:R0:W-:Y:S04]  /*9330*/  STS.U8 [R2+UR4+0xd40], R21 ;  /* 0x000d401502007988 */ /* 0x0001e80008000004 */
[----:B-1----:R-:W3:Y:S04]  /*9340*/  LDL.LU R0, [R1+0x1c4] ;  /* 0x0001c40001007983 */ /* 0x002ee80000300800 */
[----:B------:R1:W-:Y:S04]  /*9350*/  STS.U8 [R2+UR4+0xd00], R19 ;  /* 0x000d001302007988 */ /* 0x0003e80008000004 */
[----:B0-----:R-:W3:Y:S04]  /*9360*/  LDL.LU R21, [R1+0x1c0] ;  /* 0x0001c00001157983 */ /* 0x001ee80000300800 */
[----:B-1----:R-:W3:Y:S04]  /*9370*/  LDL.LU R19, [R1+0x1b4] ;  /* 0x0001b40001137983 */ /* 0x002ee80000300800 */
[----:B------:R0:W-:Y:S04]  /*9380*/  STS.U8 [R2+UR4+0xdc0], R17 ;  /* 0x000dc01102007988 */ /* 0x0001e80008000004 */
[----:B------:R1:W-:Y:S04]  /*9390*/  STS.U8 [R2+UR4+0xd80], R13 ;  /* 0x000d800d02007988 */ /* 0x0003e80008000004 */
[----:B0-----:R-:W3:Y:S04]  /*93a0*/  LDL.LU R17, [R1+0x38] ;  /* 0x0000380001117983 */ /* 0x001ee80000300800 */
[----:B-1----:R-:W3:Y:S04]  /*93b0*/  LDL.LU R13, [R1+0x48] ;  /* 0x00004800010d7983 */ /* 0x002ee80000300800 */
[----:B------:R-:W3:Y:S04]  /*93c0*/  LDL.LU R6, [R1+0x34] ;  /* 0x0000340001067983 */ /* 0x000ee80000300800 */
[----:B------:R0:W-:Y:S04]  /*93d0*/  STS.U8 [R2+UR4+0x1540], R4 ;  /* 0x0015400402007988 */ /* 0x0001e80008000004 */
[----:B------:R1:W-:Y:S04]  /*93e0*/  STS.U8 [R2+UR4+0x1580], R3 ;  /* 0x0015800302007988 */ /* 0x0003e80008000004 */
[----:B------:R-:W-:Y:S04]  /*93f0*/  STS.U8 [R2+UR4+0x15c0], R16 ;  /* 0x0015c01002007988 */ /* 0x000fe80008000004 */
[----:B0-----:R-:W3:Y:S01]  /*9400*/  LDL.LU R4, [R1+0x1ac] ;  /* 0x0001ac0001047983 */ /* 0x001ee20000300800 */
[----:B-1----:R-:W-:-:S03]  /*9410*/  LOP3.LUT R3, R22, 0x30, RZ, 0x3c, !PT ;  /* 0x0000003016037812 */ /* 0x002fc600078e3cff */
[----:B------:R-:W-:Y:S04]  /*9420*/  STS.U8 [R2+UR4+0x1d40], R11 ;  /* 0x001d400b02007988 */ /* 0x000fe80008000004 */
[----:B------:R-:W-:Y:S04]  /*9430*/  STS.U8 [R2+UR4+0x1d00], R10 ;  /* 0x001d000a02007988 */ /* 0x000fe80008000004 */
[----:B------:R-:W-:Y:S04]  /*9440*/  STS.U8 [R2+UR4+0x1dc0], R9 ;  /* 0x001dc00902007988 */ /* 0x000fe80008000004 */
[----:B------:R-:W-:Y:S04]  /*9450*/  STS.U8 [R2+UR4+0x1d80], R12 ;  /* 0x001d800c02007988 */ /* 0x000fe80008000004 */
[----:B--2---:R0:W-:Y:S04]  /*9460*/  STS.U8 [R2+UR4+0x1500], R8 ;  /* 0x0015000802007988 */ /* 0x0041e80008000004 */
[----:B0-----:R-:W2:Y:S04]  /*9470*/  LDL.LU R8, [R1+0x1a8] ;  /* 0x0001a80001087983 */ /* 0x001ea80000300800 */
[----:B------:R-:W2:Y:S04]  /*9480*/  LDL.LU R16, [R1+0x30] ;  /* 0x0000300001107983 */ /* 0x000ea80000300800 */
[----:B------:R-:W2:Y:S04]  /*9490*/  LDL.LU R22, [R1+0x44] ;  /* 0x0000440001167983 */ /* 0x000ea80000300800 */
[----:B------:R-:W2:Y:S04]  /*94a0*/  LDL.LU R11, [R1+0x1b8] ;  /* 0x0001b800010b7983 */ /* 0x000ea80000300800 */
[----:B------:R-:W2:Y:S04]  /*94b0*/  LDL.LU R10, [R1+0x1b0] ;  /* 0x0001b000010a7983 */ /* 0x000ea80000300800 */
[----:B------:R-:W2:Y:S04]  /*94c0*/  LDL.LU R9, [R1+0x228] ;  /* 0x0002280001097983 */ /* 0x000ea80000300800 */
[----:B------:R-:W2:Y:S04]  /*94d0*/  LDL.LU R2, [R1+0x238] ;  /* 0x0002380001027983 */ /* 0x000ea80000300800 */
[----:B----4-:R0:W-:Y:S04]  /*94e0*/  STS.U8 [R3+UR4+0x600], R5 ;  /* 0x0006000503007988 */ /* 0x0101e80008000004 */
[----:B------:R1:W-:Y:S04]  /*94f0*/  STS.U8 [R3+UR4+0x640], R7 ;  /* 0x0006400703007988 */ /* 0x0003e80008000004 */
[----:B------:R4:W-:Y:S04]  /*9500*/  STS.U8 [R3+UR4+0x680], R18 ;  /* 0x0006801203007988 */ /* 0x0009e80008000004 */
[----:B0-----:R-:W2:Y:S04]  /*9510*/  LDL.LU R5, [R1+0x2c] ;  /* 0x00002c0001057983 */ /* 0x001ea80000300800 */
[----:B-1----:R-:W2:Y:S04]  /*9520*/  LDL.LU R7, [R1+0x3c] ;  /* 0x00003c0001077983 */ /* 0x002ea80000300800 */
[----:B----4-:R-:W4:Y:S04]  /*9530*/  LDL.LU R18, [R1+0x28] ;  /* 0x0000280001127983 */ /* 0x010f280000300800 */
[----:B---3--:R0:W-:Y:S04]  /*9540*/  STS.U8 [R3+UR4+0x6c0], R25 ;  /* 0x0006c01903007988 */ /* 0x0081e80008000004 */
[----:B------:R1:W-:Y:S04]  /*9550*/  STS.U8 [R3+UR4+0xe40], R23 ;  /* 0x000e401703007988 */ /* 0x0003e80008000004 */
[----:B------:R3:W-:Y:S04]  /*9560*/  STS.U8 [R3+UR4+0xe00], R0 ;  /* 0x000e000003007988 */ /* 0x0007e80008000004 */
[----:B0-----:R-:W4:Y:S04]  /*9570*/  LDL.LU R25, [R1+0x88c] ;  /* 0x00088c0001197983 */ /* 0x001f280000300800 */
[----:B-1----:R-:W4:Y:S04]  /*9580*/  LDL.LU R23, [R1+0x888] ;  /* 0x0008880001177983 */ /* 0x002f280000300800 */
[----:B---3--:R-:W3:Y:S04]  /*9590*/  LDL.LU R0, [R1+0x884] ;  /* 0x0008840001007983 */ /* 0x008ee80000300800 */
[----:B------:R0:W-:Y:S04]  /*95a0*/  STS.U8 [R3+UR4+0xec0], R21 ;  /* 0x000ec01503007988 */ /* 0x0001e80008000004 */
[----:B------:R1:W-:Y:S04]  /*95b0*/  STS.U8 [R3+UR4+0xe80], R19 ;  /* 0x000e801303007988 */ /* 0x0003e80008000004 */
[----:B0-----:R-:W4:Y:S04]  /*95c0*/  LDL.LU R21, [R1+0x880] ;  /* 0x0008800001157983 */ /* 0x001f280000300800 */
[----:B-1----:R-:W3:Y:S04]  /*95d0*/  LDL.LU R19, [R1+0x87c] ;  /* 0x00087c0001137983 */ /* 0x002ee80000300800 */
[----:B------:R0:W-:Y:S04]  /*95e0*/  STS.U8 [R3+UR4+0x1600], R17 ;  /* 0x0016001103007988 */ /* 0x0001e80008000004 */
[----:B------:R1:W-:Y:S04]  /*95f0*/  STS.U8 [R3+UR4+0x1640], R13 ;  /* 0x0016400d03007988 */ /* 0x0003e80008000004 */
[----:B0-----:R-:W4:Y:S04]  /*9600*/  LDL.LU R17, [R1+0x878] ;  /* 0x0008780001117983 */ /* 0x001f280000300800 */
[----:B-1----:R-:W4:Y:S04]  /*9610*/  LDL.LU R13, [R1+0x874] ;  /* 0x00087400010d7983 */ /* 0x002f280000300800 */
[----:B------:R-:W-:Y:S04]  /*9620*/  STS.U8 [R3+UR4+0x16c0], R6 ;  /* 0x0016c00603007988 */ /* 0x000fe80008000004 */
[----:B--2---:R0:W-:Y:S02]  /*9630*/  STS.U8 [R3+UR4+0x1680], R22 ;  /* 0x0016801603007988 */ /* 0x0041e40008000004 */
[----:B0-----:R-:W0:Y:S02]  /*9640*/  S2R R22, SR_TID.X ;  /* 0x0000000000167919 */ /* 0x001e240000002100 */
[----:B0-----:R-:W-:-:S04]  /*9650*/  LOP3.LUT R22, R22, 0x3f, RZ, 0xc0, !PT ;  /* 0x0000003f16167812 */ /* 0x001fc800078ec0ff */
[----:B------:R-:W-:Y:S02]  /*9660*/  LOP3.LUT R6, R22, 0x38, RZ, 0x3c, !PT ;  /* 0x0000003816067812 */ /* 0x000fe400078e3cff */
[----:B------:R-:W2:Y:S04]  /*9670*/  LDL.LU R22, [R1+0x230] ;  /* 0x0002300001167983 */ /* 0x000ea80000300800 */
[----:B---3--:R0:W-:Y:S04]  /*9680*/  STS.U8 [R3+UR4+0x1e40], R19 ;  /* 0x001e401303007988 */ /* 0x0081e80008000004 */
[----:B0-----:R-:W3:Y:S04]  /*9690*/  LDL.LU R19, [R1+0x22c] ;  /* 0x00022c0001137983 */ /* 0x001ee80000300800 */
[----:B----4-:R-:W-:Y:S04]  /*96a0*/  STS.U8 [R3+UR4+0x1e00], R17 ;  /* 0x001e001103007988 */ /* 0x010fe80008000004 */
[----:B------:R0:W-:Y:S04]  /*96b0*/  STS.U8 [R3+UR4+0x1ec0], R13 ;  /* 0x001ec00d03007988 */ /* 0x0001e80008000004 */
[----:B------:R-:W-:Y:S04]  /*96c0*/  STS.U8 [R3+UR4+0x1e80], R21 ;  /* 0x001e801503007988 */ /* 0x000fe80008000004 */
[----:B------:R1:W-:Y:S04]  /*96d0*/  STS.U8 [R6+UR4+0x780], R2 ;  /* 0x0007800206007988 */ /* 0x0003e80008000004 */
[----:B------:R4:W-:Y:S04]  /*96e0*/  STS.U8 [R6+UR4+0xf40], R4 ;  /* 0x000f400406007988 */ /* 0x0009e80008000004 */
[----:B0-----:R-:W3:Y:S04]  /*96f0*/  LDL R13, [R1+0x2d4] ;  /* 0x0002d400010d7983 */ /* 0x001ee80000100800 */
[----:B-1----:R-:W3:Y:S04]  /*9700*/  LDL R2, [R1+0x2d8] ;  /* 0x0002d80001027983 */ /* 0x002ee80000100800 */
[----:B----4-:R-:W4:Y:S04]  /*9710*/  LDL R4, [R1+0x2e0] ;  /* 0x0002e00001047983 */ /* 0x010f280000100800 */
[----:B------:R0:W-:Y:S04]  /*9720*/  STS.U8 [R6+UR4+0xfc0], R11 ;  /* 0x000fc00b06007988 */ /* 0x0001e80008000004 */
[----:B0-----:R-:W4:Y:S04]  /*9730*/  LDL R11, [R1+0x2dc] ;  /* 0x0002dc00010b7983 */ /* 0x001f280000100800 */
[----:B------:R0:W-:Y:S02]  /*9740*/  STS.U8 [R6+UR4+0x1700], R16 ;  /* 0x0017001006007988 */ /* 0x0001e40008000004 */
[----:B0-----:R-:W0:Y:S02]  /*9750*/  S2R R16, SR_TID.X ;  /* 0x0000000000107919 */ /* 0x001e240000002100 */
[----:B------:R-:W-:Y:S04]  /*9760*/  STS.U8 [R6+UR4+0x7c0], R9 ;  /* 0x0007c00906007988 */ /* 0x000fe80008000004 */
[----:B------:R1:W-:Y:S04]  /*9770*/  STS.U8 [R6+UR4+0xf00], R10 ;  /* 0x000f000a06007988 */ /* 0x0003e80008000004 */
[----:B------:R-:W-:Y:S04]  /*9780*/  STS.U8 [R6+UR4+0xf80], R8 ;  /* 0x000f800806007988 */ /* 0x000fe80008000004 */
[----:B------:R-:W-:Y:S04]  /*9790*/  STS.U8 [R6+UR4+0x1740], R5 ;  /* 0x0017400506007988 */ /* 0x000fe80008000004 */
[----:B------:R1:W-:Y:S04]  /*97a0*/  STS.U8 [R6+UR4+0x1780], R7 ;  /* 0x0017800706007988 */ /* 0x0003e80008000004 */
[----:B------:R1:W-:Y:S04]  /*97b0*/  STS.U8 [R6+UR4+0x17c0], R18 ;  /* 0x0017c01206007988 */ /* 0x0003e80008000004 */
[----:B------:R-:W-:Y:S04]  /*97c0*/  STS.U8 [R6+UR4+0x1f40], R27 ;  /* 0x001f401b06007988 */ /* 0x000fe80008000004 */
[----:B------:R-:W-:Y:S04]  /*97d0*/  STS.U8 [R6+UR4+0x1f00], R25 ;  /* 0x001f001906007988 */ /* 0x000fe80008000004 */
[----:B------:R-:W-:Y:S04]  /*97e0*/  STS.U8 [R6+UR4+0x1fc0], R23 ;  /* 0x001fc01706007988 */ /* 0x000fe80008000004 */
[----:B------:R-:W-:Y:S01]  /*97f0*/  STS.U8 [R6+UR4+0x1f80], R29 ;  /* 0x001f801d06007988 */ /* 0x000fe20008000004 */
[----:B0-----:R-:W-:-:S05]  /*9800*/  LOP3.LUT R3, R16, 0x1f, RZ, 0xc0, !PT ;  /* 0x0000001f10037812 */ /* 0x001fca00078ec0ff */
[C---:B-1----:R-:W-:Y:S01]  /*9810*/  IMAD R10, R3.reuse, UR8, RZ ;  /* 0x00000008030a7c24 */ /* 0x042fe2000f8e02ff */
[----:B------:R-:W-:Y:S01]  /*9820*/  ISETP.GE.AND P0, PT, R3, R0, PT ;  /* 0x000000000300720c */ /* 0x000fe20003f06270 */
[----:B------:R0:W-:Y:S03]  /*9830*/  STL [R1+0x6f8], R0 ;  /* 0x0006f80001007387 */ /* 0x0001e60000100800 */
[----:B------:R-:W-:Y:S01]  /*9840*/  SHF.R.S32.HI R7, RZ, 0x1f, R10 ;  /* 0x0000001fff077819 */ /* 0x000fe2000001140a */
[----:B------:R-:W1:Y:S01]  /*9850*/  S2R R18, SR_TID.X ;  /* 0x0000000000127919 */ /* 0x000e620000002100 */
[----:B------:R-:W-:Y:S01]  /*9860*/  PRMT R28, RZ, 0x7610, R28 ;  /* 0x00007610ff1c7816 */ /* 0x000fe2000000001c */
[----:B0-----:R-:W0:Y:S01]  /*9870*/  S2R R0, SR_TID.X ;  /* 0x0000000000007919 */ /* 0x001e220000002100 */
[----:B------:R-:W-:Y:S02]  /*9880*/  PRMT R27, RZ, 0x7610, R27 ;  /* 0x00007610ff1b7816 */ /* 0x000fe4000000001b */
[----:B------:R-:W-:-:S02]  /*9890*/  IADD3 R8, P1, R10, UR14, RZ ;  /* 0x0000000e0a087c10 */ /* 0x000fc4000ff3e0ff */
[----:B------:R-:W-:Y:S02]  /*98a0*/  PRMT R26, RZ, 0x7610, R26 ;  /* 0x00007610ff1a7816 */ /* 0x000fe4000000001a */
[----:B------:R-:W-:Y:S01]  /*98b0*/  IADD3.X R9, R7, UR15, RZ, P1, !PT ;  /* 0x0000000f07097c10 */ /* 0x000fe20008ffe4ff */
[----:B------:R-:W1:Y:S01]  /*98c0*/  S2UR UR9, SR_CgaCtaId ;  /* 0x00000000000979c3 */ /* 0x000e620000008800 */
[----:B------:R-:W-:Y:S02]  /*98d0*/  PRMT R12, RZ, 0x7610, R12 ;  /* 0x00007610ff0c7816 */ /* 0x000fe4000000000c */
[----:B------:R-:W-:Y:S02]  /*98e0*/  PRMT R20, RZ, 0x7610, R20 ;  /* 0x00007610ff147816 */ /* 0x000fe40000000014 */
[----:B------:R-:W-:Y:S01]  /*98f0*/  PRMT R14, RZ, 0x7610, R14 ;  /* 0x00007610ff0e7816 */ /* 0x000fe2000000000e */
[----:B------:R-:W-:Y:S01]  /*9900*/  UMOV UR8, 0x400 ;  /* 0x0000040000087882 */ /* 0x000fe20000000000 */
[----:B------:R-:W-:Y:S01]  /*9910*/  PRMT R15, RZ, 0x7610, R15 ;  /* 0x00007610ff0f7816 */ /* 0x000fe2000000000f */
[----:B--2---:R-:W-:Y:S01]  /*9920*/  STS.U8 [R6+UR4+0x740], R22 ;  /* 0x0007401606007988 */ /* 0x004fe20008000004 */
[----:B-1----:R-:W-:-:S03]  /*9930*/  ULEA UR8, UR9, UR8, 0x18 ;  /* 0x0000000809087291 */ /* 0x002fc6000f8ec03f */
[----:B---3--:R1:W-:Y:S01]  /*9940*/  STS.U8 [R6+UR4+0x700], R19 ;  /* 0x0007001306007988 */ /* 0x0083e20008000004 */
[----:B------:R-:W-:Y:S01]  /*9950*/  BAR.SYNC.DEFER_BLOCKING 0x0 ;  /* 0x0000000000007b1d */ /* 0x000fe20000010000 */
[C---:B------:R-:W-:Y:S02]  /*9960*/  IADD3 R2, P2, R10.reuse, R2, RZ ;  /* 0x000000020a027210 */ /* 0x040fe40007f5e0ff */
[----:B----4-:R-:W-:-:S03]  /*9970*/  IADD3 R4, P3, R10, R4, RZ ;  /* 0x000000040a047210 */ /* 0x010fc60007f7e0ff */
[----:B------:R-:W-:-:S05]  /*9980*/  IMAD.X R3, R7, 0x1, R13, P2 ;  /* 0x0000000107037824 */ /* 0x000fca00010e060d */
[----:B------:R2:W3:Y:S01]  /*9990*/  @!P0 LDG.E.U8 R28, desc[UR10][R2.64] ;  /* 0x0000000a021c8981 */ /* 0x0004e2000c1e1100 */
[----:B------:R-:W-:Y:S01]  /*99a0*/  IMAD.X R5, R7, 0x1, R11, P3 ;  /* 0x0000000107057824 */ /* 0x000fe200018e060b */
[----:B--2---:R-:W-:-:S04]  /*99b0*/  IADD3 R2, P2, R10, UR12, RZ ;  /* 0x0000000c0a027c10 */ /* 0x004fc8000ff5e0ff */
[----:B------:R2:W4:Y:S01]  /*99c0*/  @!P0 LDG.E.U8 R27, desc[UR10][R4.64] ;  /* 0x0000000a041b8981 */ /* 0x000522000c1e1100 */
[----:B------:R-:W-:-:S05]  /*99d0*/  IADD3.X R3, R7, UR13, RZ, P2, !PT ;  /* 0x0000000d07037c10 */ /* 0x000fca00097fe4ff */
[----:B------:R0:W3:Y:S01]  /*99e0*/  @!P0 LDG.E.U8 R26, desc[UR10][R2.64] ;  /* 0x0000000a021a8981 */ /* 0x0000e2000c1e1100 */
[----:B--2---:R-:W-:-:S04]  /*99f0*/  IADD3 R4, P1, R10, UR16, RZ ;  /* 0x000000100a047c10 */ /* 0x004fc8000ff3e0ff */
[----:B------:R-:W-:Y:S02]  /*9a00*/  IADD3.X R5, R7, UR17, RZ, P1, !PT ;  /* 0x0000001107057c10 */ /* 0x000fe40008ffe4ff */
[----:B0-----:R-:W-:-:S03]  /*9a10*/  IADD3 R2, P1, R10, UR6, RZ ;  /* 0x000000060a027c10 */ /* 0x001fc6000ff3e0ff */
[----:B------:R0:W2:Y:S01]  /*9a20*/  @!P0 LDG.E.U8 R12, desc[UR10][R4.64] ;  /* 0x0000000a040c8981 */ /* 0x0000a2000c1e1100 */
[----:B------:R-:W-:-:S05]  /*9a30*/  IADD3.X R3, R7, UR7, RZ, P1, !PT ;  /* 0x0000000707037c10 */ /* 0x000fca0008ffe4ff */
[----:B------:R1:W2:Y:S01]  /*9a40*/  @!P0 LDG.E.U8 R20, desc[UR10][R2.64] ;  /* 0x0000000a02148981 */ /* 0x0002a2000c1e1100 */
[----:B0-----:R-:W-:-:S04]  /*9a50*/  IADD3 R4, P3, R10, UR18, RZ ;  /* 0x000000120a047c10 */ /* 0x001fc8000ff7e0ff */
[----:B------:R-:W-:Y:S02]  /*9a60*/  IADD3.X R5, R7, UR19, RZ, P3, !PT ;  /* 0x0000001307057c10 */ /* 0x000fe40009ffe4ff */
[----:B-1----:R-:W-:Y:S02]  /*9a70*/  LOP3.LUT R3, R0, 0x3, RZ, 0xc0, !PT ;  /* 0x0000000300037812 */ /* 0x002fe400078ec0ff */
[----:B------:R-:W-:Y:S01]  /*9a80*/  LOP3.LUT R2, R18, 0x20, RZ, 0xc0, !PT ;  /* 0x0000002012027812 */ /* 0x000fe200078ec0ff */
[----:B------:R0:W2:Y:S01]  /*9a90*/  @!P0 LDG.E.U8 R14, desc[UR10][R4.64] ;  /* 0x0000000a040e8981 */ /* 0x0000a2000c1e1100 */
[----:B------:R-:W-:Y:S02]  /*9aa0*/  IADD3 R6, P2, R10, UR20, RZ ;  /* 0x000000140a067c10 */ /* 0x000fe4000ff5e0ff */
[----:B------:R-:W-:Y:S02]  /*9ab0*/  SHF.R.U32.HI R2, RZ, 0x1, R2 ;  /* 0x00000001ff027819 */ /* 0x000fe40000011602 */
[----:B0-----:R-:W-:Y:S01]  /*9ac0*/  SHF.R.U32.HI R4, RZ, 0x2, R0 ;  /* 0x00000002ff047819 */ /* 0x001fe20000011600 */
[----:B------:R-:W-:Y:S01]  /*9ad0*/  IMAD.SHL.U32 R5, R3, 0x400, RZ ;  /* 0x0000040003057824 */ /* 0x000fe200078e00ff */
[----:B------:R-:W-:-:S02]  /*9ae0*/  IADD3.X R7, R7, UR21, RZ, P2, !PT ;  /* 0x0000001507077c10 */ /* 0x000fc400097fe4ff */
[----:B------:R-:W-:Y:S01]  /*9af0*/  SGXT.U32 R4, R4, 0x3 ;  /* 0x000000030404781a */ /* 0x000fe20000000000 */
[----:B------:R-:W-:Y:S02]  /*9b00*/  IMAD.SHL.U32 R0, R3, 0x20, RZ ;  /* 0x0000002003007824 */ /* 0x000fe400078e00ff */
[----:B------:R0:W2:Y:S01]  /*9b10*/  @!P0 LDG.E.U8 R15, desc[UR10][R6.64] ;  /* 0x0000000a060f8981 */ /* 0x0000a2000c1e1100 */
[----:B------:R-:W-:-:S04]  /*9b20*/  LOP3.LUT R2, R2, R5, R4, 0xfe, !PT ;  /* 0x0000000502027212 */ /* 0x000fc800078efe04 */
[----:B0-----:R-:W-:-:S05]  /*9b30*/  LOP3.LUT R6, R2, R0, RZ, 0xfc, !PT ;  /* 0x0000000002067212 */ /* 0x001fca00078efcff */
[----:B------:R-:W0:Y:S04]  /*9b40*/  LDS.U8 R16, [R6+UR8+0x80] ;  /* 0x0000800806107984 */ /* 0x000e280008000000 */
[----:B------:R-:W1:Y:S04]  /*9b50*/  LDS.U8 R0, [R6+UR8+0x188] ;  /* 0x0001880806007984 */ /* 0x000e680008000000 */
[----:B------:R-:W1:Y:S01]  /*9b60*/  LDS.U8 R17, [R6+UR8+0x88] ;  /* 0x0000880806117984 */ /* 0x000e620008000000 */
[----:B------:R-:W-:Y:S02]  /*9b70*/  PRMT R24, RZ, 0x7610, R24 ;  /* 0x00007610ff187816 */ /* 0x000fe40000000018 */
[C---:B------:R-:W-:Y:S01]  /*9b80*/  LOP3.LUT R7, R6.reuse, 0x10, RZ, 0x3c, !PT ;  /* 0x0000001006077812 */ /* 0x040fe200078e3cff */
[----:B------:R-:W-:Y:S01]  /*9b90*/  LDS.U8 R2, [R6+UR8] ;  /* 0x0000000806027984 */ /* 0x000fe20008000000 */
[----:B------:R-:W-:-:S02]  /*9ba0*/  LOP3.LUT R29, R6, 0x20, RZ, 0x3c, !PT ;  /* 0x00000020061d7812 */ /* 0x000fc400078e3cff */
[C---:B------:R-:W-:Y:S01]  /*9bb0*/  LOP3.LUT R25, R6.reuse, 0x30, RZ, 0x3c, !PT ;  /* 0x0000003006197812 */ /* 0x040fe200078e3cff */
[----:B------:R0:W2:Y:S01]  /*9bc0*/  @!P0 LDG.E.U8 R24, desc[UR10][R8.64] ;  /* 0x0000000a08188981 */ /* 0x0000a2000c1e1100 */
[C---:B------:R-:W-:Y:S02]  /*9bd0*/  LOP3.LUT R13, R6.reuse, 0x40, RZ, 0x3c, !PT ;  /* 0x00000040060d7812 */ /* 0x040fe400078e3cff */
[C---:B------:R-:W-:Y:S01]  /*9be0*/  LOP3.LUT R22, R6.reuse, 0x50, RZ, 0x3c, !PT ;  /* 0x0000005006167812 */ /* 0x040fe200078e3cff */
[----:B------:R-:W-:Y:S01]  /*9bf0*/  LDS.U8 R3, [R6+UR8+0x108] ;  /* 0x0001080806037984 */ /* 0x000fe20008000000 */
[C---:B------:R-:W-:Y:S02]  /*9c00*/  LOP3.LUT R23, R6.reuse, 0x60, RZ, 0x3c, !PT ;  /* 0x0000006006177812 */ /* 0x040fe400078e3cff */
[----:B------:R-:W-:Y:S01]  /*9c10*/  LOP3.LUT R21, R6, 0x70, RZ, 0x3c, !PT ;  /* 0x0000007006157812 */ /* 0x000fe200078e3cff */
[----:B------:R-:W-:Y:S04]  /*9c20*/  LDS.U8 R4, [R6+UR8+0x8] ;  /* 0x0000080806047984 */ /* 0x000fe80008000000 */
[----:B------:R-:W-:Y:S04]  /*9c30*/  LDS.U8 R5, [R6+UR8+0x100] ;  /* 0x0001000806057984 */ /* 0x000fe80008000000 */
[----:B0-----:R-:W-:Y:S04]  /*9c40*/  LDS.U8 R8, [R6+UR8+0x1000] ;  /* 0x0010000806087984 */ /* 0x001fe80008000000 */
[----:B------:R-:W-:Y:S04]  /*9c50*/  LDS.U8 R9, [R6+UR8+0x1108] ;  /* 0x0011080806097984 */ /* 0x000fe80008000000 */
[----:B------:R-:W-:Y:S04]  /*9c60*/  STL [R1+0x48], R16 ;  /* 0x0000481001007387 */ /* 0x000fe80000100800 */
[----:B------:R-:W0:Y:S04]  /*9c70*/  LDS.U8 R16, [R6+UR8+0x180] ;  /* 0x0001800806107984 */ /* 0x000e280008000000 */
[----:B-1----:R-:W-:Y:S04]  /*9c80*/  STL [R1+0x44], R0 ;  /* 0x0000440001007387 */ /* 0x002fe80000100800 */
[----:B------:R-:W1:Y:S04]  /*9c90*/  LDS.U8 R0, [R6+UR8+0x1080] ;  /* 0x0010800806007984 */ /* 0x000e680008000000 */
[----:B------:R-:W-:Y:S04]  /*9ca0*/  STL [R1+0x50], R17 ;  /* 0x0000501101007387 */ /* 0x000fe80000100800 */
[----:B------:R-:W1:Y:S04]  /*9cb0*/  LDS.U8 R17, [R6+UR8+0x1188] ;  /* 0x0011880806117984 */ /* 0x000e680008000000 */
[----:B------:R-:W-:Y:S04]  /*9cc0*/  LDS.U8 R10, [R6+UR8+0x1008] ;  /* 0x00100808060a7984 */ /* 0x000fe80008000000 */
[----:B------:R-:W-:Y:S04]  /*9cd0*/  LDS.U8 R11, [R6+UR8+0x1100] ;  /* 0x00110008060b7984 */ /* 0x000fe80008000000 */
[----:B------:R-:W-:Y:S04]  /*9ce0*/  LDS.U8 R18, [R29+UR8+0x1008] ;  /* 0x001008081d127984 */ /* 0x000fe80008000000 */
[----:B------:R-:W-:Y:S04]  /*9cf0*/  LDS.U8 R19, [R29+UR8+0x1100] ;  /* 0x001100081d137984 */ /* 0x000fe80008000000 */
[----:B0-----:R-:W-:Y:S04]  /*9d00*/  STL [R1+0x4c], R16 ;  /* 0x00004c1001007387 */ /* 0x001fe80000100800 */
[----:B------:R-:W0:Y:S04]  /*9d10*/  LDS.U8 R16, [R6+UR8+0x1088] ;  /* 0x0010880806107984 */ /* 0x000e280008000000 */
[----:B-1----:R-:W-:Y:S04]  /*9d20*/  STL [R1+0x5c], R0 ;  /* 0x00005c0001007387 */ /* 0x002fe80000100800 */
[----:B------:R-:W1:Y:S04]  /*9d30*/  LDS.U8 R0, [R6+UR8+0x1180] ;  /* 0x0011800806007984 */ /* 0x000e680008000000 */
[----:B------:R-:W-:Y:S04]  /*9d40*/  STL [R1+0x58], R17 ;  /* 0x0000581101007387 */ /* 0x000fe80000100800 */
[----:B------:R-:W1:Y:S04]  /*9d50*/  LDS.U8 R6, [R7+UR8+0x200] ;  /* 0x0002000807067984 */ /* 0x000e680008000000 */
[----:B------:R-:W-:Y:S04]  /*9d60*/  LDS.U8 R17, [R29+UR8+0x1108] ;  /* 0x001108081d117984 */ /* 0x000fe80008000000 */
[----:B0-----:R-:W-:Y:S04]  /*9d70*/  STL [R1+0x160], R16 ;  /* 0x0001601001007387 */ /* 0x001fe80000100800 */
[----:B------:R-:W0:Y:S04]  /*9d80*/  LDS.U8 R16, [R7+UR8+0x308] ;  /* 0x0003080807107984 */ /* 0x000e280008000000 */
[----:B-1----:R-:W-:Y:S04]  /*9d90*/  STL [R1+0x54], R0 ;  /* 0x0000540001007387 */ /* 0x002fe80000100800 */
[----:B------:R-:W1:Y:S04]  /*9da0*/  LDS.U8 R0, [R7+UR8+0x208] ;  /* 0x0002080807007984 */ /* 0x000e680008000000 */
[----:B------:R-:W-:Y:S04]  /*9db0*/  STL [R1+0x1c4], R6 ;  /* 0x0001c40601007387 */ /* 0x000fe80000100800 */
[----:B------:R-:W1:Y:S04]  /*9dc0*/  LDS.U8 R6, [R7+UR8+0x300] ;  /* 0x0003000807067984 */ /* 0x000e680008000000 */
[----:B0-----:R-:W-:Y:S04]  /*9dd0*/  STL [R1+0x1c0], R16 ;  /* 0x0001c01001007387 */ /* 0x001fe80000100800 */
[----:B------:R-:W0:Y:S04]  /*9de0*/  LDS.U8 R16, [R7+UR8+0x1200] ;  /* 0x0012000807107984 */ /* 0x000e280008000000 */
[----:B-1----:R-:W-:Y:S04]  /*9df0*/  STL [R1+0x1e4], R0 ;  /* 0x0001e40001007387 */ /* 0x002fe80000100800 */
[----:B------:R-:W1:Y:S04]  /*9e00*/  LDS.U8 R0, [R7+UR8+0x1308] ;  /* 0x0013080807007984 */ /* 0x000e680008000000 */
[----:B------:R-:W-:Y:S04]  /*9e10*/  STL [R1+0x1e0], R6 ;  /* 0x0001e00601007387 */ /* 0x000fe80000100800 */
[----:B------:R-:W4:Y:S04]  /*9e20*/  LDS.U8 R6, [R7+UR8+0x1208] ;  /* 0x0012080807067984 */ /* 0x000f280008000000 */
[----:B0-----:R-:W-:Y:S04]  /*9e30*/  STL [R1+0x1ec], R16 ;  /* 0x0001ec1001007387 */ /* 0x001fe80000100800 */
[----:B------:R-:W0:Y:S04]  /*9e40*/  LDS.U8 R16, [R7+UR8+0x1300] ;  /* 0x0013000807107984 */ /* 0x000e280008000000 */
[----:B-1----:R-:W-:Y:S04]  /*9e50*/  STL [R1+0x1e8], R0 ;  /* 0x0001e80001007387 */ /* 0x002fe80000100800 */
[----:B------:R-:W1:Y:S04]  /*9e60*/  LDS.U8 R0, [R7+UR8+0x280] ;  /* 0x0002800807007984 */ /* 0x000e680008000000 */
[----:B----4-:R-:W-:Y:S04]  /*9e70*/  STL [R1+0x1f4], R6 ;  /* 0x0001f40601007387 */ /* 0x010fe80000100800 */
        /* <DEDUP_REMOVED lines=13> */
[----:B------:R-:W3:Y:S04]  /*9f50*/  LDS.U8 R7, [R29+UR8] ;  /* 0x000000081d077984 */ /* 0x000ee80008000000 */
[----:B0-----:R-:W-:Y:S04]  /*9f60*/  STL [R1+0x27c], R16 ;  /* 0x00027c1001007387 */ /* 0x001fe80000100800 */
[----:B------:R-:W-:Y:S04]  /*9f70*/  LDS.U8 R16, [R29+UR8+0x1000] ;  /* 0x001000081d107984 */ /* 0x000fe80008000000 */
[----:B-1----:R-:W-:Y:S04]  /*9f80*/  STL [R1+0x284], R0 ;  /* 0x0002840001007387 */ /* 0x002fe80000100800 */
[----:B------:R-:W0:Y:S04]  /*9f90*/  LDS.U8 R0, [R29+UR8+0x108] ;  /* 0x000108081d007984 */ /* 0x000e280008000000 */
[----:B----4-:R-:W-:Y:S04]  /*9fa0*/  STL [R1+0x278], R6 ;  /* 0x0002780601007387 */ /* 0x010fe80000100800 */
[----:B---3--:R-:W-:Y:S04]  /*9fb0*/  STL [R1+0x4], R7 ;  /* 0x0000040701007387 */ /* 0x008fe80000100800 */
[----:B------:R-:W-:Y:S04]  /*9fc0*/  LDS.U8 R6, [R29+UR8+0x8] ;  /* 0x000008081d067984 */ /* 0x000fe80008000000 */
[----:B------:R-:W-:Y:S04]  /*9fd0*/  LDS.U8 R7, [R29+UR8+0x100] ;  /* 0x000100081d077984 */ /* 0x000fe80008000000 */
[----:B0-----:R-:W-:Y:S04]  /*9fe0*/  STL [R1], R0 ;  /* 0x0000000001007387 */ /* 0x001fe80000100800 */
[----:B------:R-:W-:Y:S04]  /*9ff0*/  STL.64 [R1+0x868], R18 ;  /* 0x0008681201007387 */ /* 0x000fe80000100a00 */
[----:B------:R-:W-:Y:S04]  /*a000*/  STL.64 [R1+0x860], R16 ;  /* 0x0008601001007387 */ /* 0x000fe80000100a00 */
[----:B------:R-:W0:Y:S04]  /*a010*/  LDS.U8 R17, [R29+UR8+0x80] ;  /* 0x000080081d117984 */ /* 0x000e280008000000 */
[----:B------:R-:W1:Y:S04]  /*a020*/  LDS.U8 R16, [R29+UR8+0x188] ;  /* 0x000188081d107984 */ /* 0x000e680008000000 */
[----:B------:R-:W3:Y:S04]  /*a030*/  LDS.U8 R0, [R29+UR8+0x88] ;  /* 0x000088081d007984 */ /* 0x000ee80008000000 */
[----:B0-----:R-:W-:Y:S04]  /*a040*/  STL [R1+0x168], R17 ;  /* 0x0001681101007387 */ /* 0x001fe80000100800 */
[----:B------:R-:W0:Y:S04]  /*a050*/  LDS.U8 R17, [R29+UR8+0x180] ;  /* 0x000180081d117984 */ /* 0x000e280008000000 */
[----:B-1----:R-:W-:Y:S04]  /*a060*/  STL [R1+0x164], R16 ;  /* 0x0001641001007387 */ /* 0x002fe80000100800 */
[----:B------:R-:W1:Y:S04]  /*a070*/  LDS.U8 R16, [R29+UR8+0x1080] ;  /* 0x001080081d107984 */ /* 0x000e680008000000 */
[----:B---3--:R-:W-:Y:S04]  /*a080*/  STL [R1+0x170], R0 ;  /* 0x0001700001007387 */ /* 0x008fe80000100800 */
[----:B------:R-:W3:Y:S04]  /*a090*/  LDS.U8 R0, [R29+UR8+0x1188] ;  /* 0x001188081d007984 */ /* 0x000ee80008000000 */
[----:B0-----:R-:W-:Y:S04]  /*a0a0*/  STL [R1+0x16c], R17 ;  /* 0x00016c1101007387 */ /* 0x001fe80000100800 */
[----:B------:R-:W0:Y:S04]  /*a0b0*/  LDS.U8 R17, [R29+UR8+0x1088] ;  /* 0x001088081d117984 */ /* 0x000e280008000000 */
[----:B-1----:R-:W-:Y:S04]  /*a0c0*/  STL [R1+0x17c], R16 ;  /* 0x00017c1001007387 */ /* 0x002fe80000100800 */
[----:B------:R-:W1:Y:S04]  /*a0d0*/  LDS.U8 R16, [R29+UR8+0x1180] ;  /* 0x001180081d107984 */ /* 0x000e680008000000 */
[----:B---3--:R-:W-:Y:S04]  /*a0e0*/  STL [R1+0x178], R0 ;  /* 0x0001780001007387 */ /* 0x008fe80000100800 */
[----:B------:R-:W3:Y:S04]  /*a0f0*/  LDS.U8 R0, [R13+UR8] ;  /* 0x000000080d007984 */ /* 0x000ee80008000000 */
[----:B------:R-:W-:Y:S04]  /*a100*/  LDS.U8 R29, [R13+UR8+0x108] ;  /* 0x000108080d1d7984 */ /* 0x000fe80008000000 */
[----:B0-----:R-:W-:Y:S04]  /*a110*/  STL [R1+0x180], R17 ;  /* 0x0001801101007387 */ /* 0x001fe80000100800 */
[----:B------:R-:W0:Y:S04]  /*a120*/  LDS.U8 R17, [R13+UR8+0x8] ;  /* 0x000008080d117984 */ /* 0x000e280008000000 */
[----:B-1----:R-:W-:Y:S04]  /*a130*/  STL [R1+0x174], R16 ;  /* 0x0001741001007387 */ /* 0x002fe80000100800 */
[----:B------:R-:W-:Y:S04]  /*a140*/  LDS.U8 R16, [R13+UR8+0x1000] ;  /* 0x001000080d107984 */ /* 0x000fe80008000000 */
[----:B---3--:R-:W-:Y:S04]  /*a150*/  STL [R1+0x8], R0 ;  /* 0x0000080001007387 */ /* 0x008fe80000100800 */
[----:B------:R-:W1:Y:S04]  /*a160*/  LDS.U8 R0, [R13+UR8+0x100] ;  /* 0x000100080d007984 */ /* 0x000e680008000000 */
[----:B0-----:R-:W-:Y:S04]  /*a170*/  STL [R1+0x10], R17 ;  /* 0x0000101101007387 */ /* 0x001fe80000100800 */
[----:B------:R-:W0:Y:S04]  /*a180*/  LDS.U8 R17, [R13+UR8+0x1108] ;  /* 0x001108080d117984 */ /* 0x000e280008000000 */
[----:B-1----:R-:W-:Y:S04]  /*a190*/  STL [R1+0xc], R0 ;  /* 0x00000c0001007387 */ /* 0x002fe80000100800 */
[----:B------:R-:W1:Y:S04]  /*a1a0*/  LDS.U8 R0, [R13+UR8+0x1008] ;  /* 0x001008080d007984 */ /* 0x000e680008000000 */
[----:B------:R-:W-:Y:S04]  /*a1b0*/  STL [R1+0x18], R16 ;  /* 0x0000181001007387 */ /* 0x000fe80000100800 */
        /* <DEDUP_REMOVED lines=19> */
[----:B------:R-:W4:Y:S04]  /*a2f0*/  LDS.U8 R13, [R22+UR8+0x308] ;  /* 0x00030808160d7984 */ /* 0x000f280008000000 */
[----:B0-----:R-:W-:Y:S04]  /*a300*/  STL [R1+0x1a0], R17 ;  /* 0x0001a01101007387 */ /* 0x001fe80000100800 */
[----:B-1----:R-:W-:Y:S04]  /*a310*/  STL [R1+0x194], R0 ;  /* 0x0001940001007387 */ /* 0x002fe80000100800 */
[----:B------:R-:W0:Y:S04]  /*a320*/  LDS.U8 R0, [R22+UR8+0x208] ;  /* 0x0002080816007984 */ /* 0x000e280008000000 */
[----:B---3--:R-:W-:Y:S04]  /*a330*/  STL [R1+0x20c], R16 ;  /* 0x00020c1001007387 */ /* 0x008fe80000100800 */
[----:B------:R-:W1:Y:S04]  /*a340*/  LDS.U8 R16, [R22+UR8+0x300] ;  /* 0x0003000816107984 */ /* 0x000e680008000000 */
[----:B----4-:R-:W-:Y:S04]  /*a350*/  STL [R1+0x208], R13 ;  /* 0x0002080d01007387 */ /* 0x010fe80000100800 */
        /* <DEDUP_REMOVED lines=84> */
[----:B------:R-:W-:Y:S04]  /*a8a0*/  LDS.U8 R13, [R21+UR8+0x1288] ;  /* 0x00128808150d7984 */ /* 0x000fe80008000000 */
[----:B0-----:R-:W-:Y:S04]  /*a8b0*/  STL [R1+0x2cc], R0 ;  /* 0x0002cc0001007387 */ /* 0x001fe80000100800 */
[----:B------:R-:W0:Y:S04]  /*a8c0*/  LDS.U8 R0, [R21+UR8+0x1380] ;  /* 0x0013800815007984 */ /* 0x000e280008000000 */
[----:B-1----:R-:W-:Y:S04]  /*a8d0*/  STL [R1+0x2c8], R16 ;  /* 0x0002c81001007387 */ /* 0x002fe80000100800 */
[----:B------:R-:W-:Y:S04]  /*a8e0*/  LDS.U8 R16, [R25+UR8+0x308] ;  /* 0x0003080819107984 */ /* 0x000fe80008000000 */
[----:B0-----:R-:W-:Y:S04]  /*a8f0*/  STL [R1+0x710], R0 ;  /* 0x0007100001007387 */ /* 0x001fe80000100800 */
[----:B------:R-:W0:Y:S04]  /*a900*/  LDS.U8 R0, [R25+UR8+0x200] ;  /* 0x0002000819007984 */ /* 0x000e280008000000 */
[----:B------:R-:W-:Y:S04]  /*a910*/  STL [R1+0x2d0], R13 ;  /* 0x0002d00d01007387 */ /* 0x000fe80000100800 */
[----:B------:R-:W1:Y:S04]  /*a920*/  LDS.U8 R13, [R25+UR8+0x208] ;  /* 0x00020808190d7984 */ /* 0x000e680008000000 */
[----:B0-----:R-:W-:Y:S04]  /*a930*/  STL [R1+0x1d4], R0 ;  /* 0x0001d40001007387 */ /* 0x001fe80000100800 */
[----:B------:R-:W0:Y:S04]  /*a940*/  LDS.U8 R0, [R25+UR8+0x300] ;  /* 0x0003000819007984 */ /* 0x000e280008000000 */
[----:B------:R-:W-:Y:S04]  /*a950*/  STL [R1+0x1d0], R16 ;  /* 0x0001d01001007387 */ /* 0x000fe80000100800 */
[----:B------:R-:W3:Y:S04]  /*a960*/  LDS.U8 R16, [R25+UR8+0x1200] ;  /* 0x0012000819107984 */ /* 0x000ee80008000000 */
[----:B-1----:R-:W-:Y:S04]  /*a970*/  STL [R1+0x1dc], R13 ;  /* 0x0001dc0d01007387 */ /* 0x002fe80000100800 */
[----:B------:R-:W1:Y:S04]  /*a980*/  LDS.U8 R13, [R25+UR8+0x1308] ;  /* 0x00130808190d7984 */ /* 0x000e680008000000 */
[----:B0-----:R-:W-:Y:S04]  /*a990*/  STL [R1+0x1d8], R0 ;  /* 0x0001d80001007387 */ /* 0x001fe80000100800 */
[----:B------:R-:W0:Y:S04]  /*a9a0*/  LDS.U8 R0, [R25+UR8+0x1208] ;  /* 0x0012080819007984 */ /* 0x000e280008000000 */
[----:B---3--:R-:W-:Y:S04]  /*a9b0*/  STL [R1+0x1fc], R16 ;  /* 0x0001fc1001007387 */ /* 0x008fe80000100800 */
        /* <DEDUP_REMOVED lines=18> */
[----:B-1----:R-:W-:Y:S04]  /*aae0*/  STL [R1+0x26c], R13 ;  /* 0x00026c0d01007387 */ /* 0x002fe80000100800 */
[----:B0-----:R0:W-:Y:S04]  /*aaf0*/  STL [R1+0x258], R0 ;  /* 0x0002580001007387 */ /* 0x0011e80000100800 */
[----:B------:R-:W3:Y:S01]  /*ab00*/  LDL.LU R25, [R1+0x4] ;  /* 0x0000040001197983 */ /* 0x000ee20000300800 */
[----:B------:R-:W1:Y:S01]  /*ab10*/  S2R R19, SR_TID.X ;  /* 0x0000000000137919 */ /* 0x000e620000002100 */
[----:B------:R-:W4:Y:S02]  /*ab20*/  S2R R17, SR_TID.X ;  /* 0x0000000000117919 */ /* 0x000f240000002100 */
[----:B0-----:R-:W3:Y:S01]  /*ab30*/  LDL.LU R0, [R1] ;  /* 0x0000000001007983 */ /* 0x001ee20000300800 */
[----:B-1----:R-:W-:Y:S01]  /*ab40*/  SHF.R.S32.HI R13, RZ, 0x2, R19 ;  /* 0x00000002ff0d7819 */ /* 0x002fe20000011413 */
[----:B------:R-:W-:-:S03]  /*ab50*/  IMAD.SHL.U32 R21, R19, 0x2, RZ ;  /* 0x0000000213157824 */ /* 0x000fc600078e00ff */
[----:B------:R-:W-:Y:S02]  /*ab60*/  SGXT R13, R13, 0x1 ;  /* 0x000000010d0d781a */ /* 0x000fe40000000200 */
[----:B----4-:R-:W-:Y:S01]  /*ab70*/  LOP3.LUT R17, R17, 0x3f, RZ, 0xc0, !PT ;  /* 0x0000003f11117812 */ /* 0x010fe200078ec0ff */
[----:B------:R-:W-:Y:S01]  /*ab80*/  BAR.SYNC.DEFER_BLOCKING 0x0 ;  /* 0x0000000000007b1d */ /* 0x000fe20000010000 */
[----:B------:R-:W-:Y:S02]  /*ab90*/  LOP3.LUT R13, R13, 0x90, RZ, 0xc0, !PT ;  /* 0x000000900d0d7812 */ /* 0x000fe400078ec0ff */
[----:B------:R-:W-:Y:S02]  /*aba0*/  LOP3.LUT R18, R19, 0x3, RZ, 0xc0, !PT ;  /* 0x0000000313127812 */ /* 0x000fe400078ec0ff */
[----:B------:R-:W-:Y:S01]  /*abb0*/  LOP3.LUT R13, R13, 0x10, R21, 0x78, !PT ;  /* 0x000000100d0d7812 */ /* 0x000fe200078e7815 */
[----:B------:R-:W-:Y:S01]  /*abc0*/  IMAD.SHL.U32 R21, R19, 0x10, RZ ;  /* 0x0000001013157824 */ /* 0x000fe200078e00ff */
[----:B------:R-:W-:Y:S01]  /*abd0*/  LOP3.LUT R19, R17, 0x10, RZ, 0x3c, !PT ;  /* 0x0000001011137812 */ /* 0x000fe200078e3cff */
[----:B------:R-:W-:Y:S04]  /*abe0*/  STS.U8 [R17+UR4], R27 ;  /* 0x0000001b11007988 */ /* 0x000fe80008000004 */
[----:B------:R-:W-:Y:S04]  /*abf0*/  STS.U8 [R17+UR4+0x40], R28 ;  /* 0x0000401c11007988 */ /* 0x000fe80008000004 */
[----:B--2---:R-:W-:Y:S04]  /*ac00*/  STS.U8 [R17+UR4+0x100], R24 ;  /* 0x0001001811007988 */ /* 0x004fe80008000004 */
[----:B------:R-:W-:Y:S04]  /*ac10*/  STS.U8 [R17+UR4+0x140], R12 ;  /* 0x0001400c11007988 */ /* 0x000fe80008000004 */
[----:B------:R-:W-:Y:S04]  /*ac20*/  STS.U8 [R19+UR4+0x80], R20 ;  /* 0x0000801413007988 */ /* 0x000fe80008000004 */
[----:B------:R-:W-:Y:S01]  /*ac30*/  STS.U8 [R19+UR4+0xc0], R26 ;  /* 0x0000c01a13007988 */ /* 0x000fe20008000004 */
[----:B------:R-:W-:Y:S01]  /*ac40*/  LOP3.LUT R21, R21, 0x100, RZ, 0xc0, !PT ;  /* 0x0000010015157812 */ /* 0x000fe200078ec0ff */
[----:B------:R-:W-:-:S03]  /*ac50*/  IMAD.SHL.U32 R18, R18, 0x20, RZ ;  /* 0x0000002012127824 */ /* 0x000fc600078e00ff */
[----:B------:R-:W-:Y:S01]  /*ac60*/  IADD3 R13, R13, UR8, R21 ;  /* 0x000000080d0d7c10 */ /* 0x000fe2000fffe015 */
[----:B------:R-:W-:Y:S04]  /*ac70*/  STS.U8 [R19+UR4+0x180], R14 ;  /* 0x0001800e13007988 */ /* 0x000fe80008000004 */
[----:B------:R-:W-:Y:S01]  /*ac80*/  IMAD.IADD R13, R18, 0x1, R13 ;  /* 0x00000001120d7824 */ /* 0x000fe200078e020d */
[----:B------:R-:W-:Y:S01]  /*ac90*/  STS.U8 [R19+UR4+0x1c0], R15 ;  /* 0x0001c00f13007988 */ /* 0x000fe20008000004 */
[----:B------:R-:W-:Y:S06]  /*aca0*/  BAR.SYNC.DEFER_BLOCKING 0x0 ;  /* 0x0000000000007b1d */ /* 0x000fec0000010000 */
[----:B------:R-:W0:Y:S04]  /*acb0*/  LDSM.16.M88.4 R12, [R13] ;  /* 0x000000000d0c783b */ /* 0x000e280000000200 */
[----:B---3--:R1:W-:Y:S04]  /*acc0*/  STL [R1+0x870], R25 ;  /* 0x0008701901007387 */ /* 0x0083e80000100800 */
[----:B-1----:R-:W2:Y:S04]  /*acd0*/  LDL.LU.64 R24, [R1+0xa0] ;  /* 0x0000a00001187983 */ /* 0x002ea80000300a00 */
[----:B------:R-:W2:Y:S04]  /*ace0*/  LDL.LU.64 R26, [R1+0xa8] ;  /* 0x0000a800011a7983 */ /* 0x000ea80000300a00 */
[----:B------:R-:W3:Y:S04]  /*acf0*/  LDL.LU.64 R16, [R1+0x90] ;  /* 0x0000900001107983 */ /* 0x000ee80000300a00 */
[----:B------:R-:W3:Y:S01]  /*ad00*/  LDL.LU.64 R18, [R1+0x98] ;  /* 0x0000980001127983 */ /* 0x000ee20000300a00 */
[----:B------:R-:W-:-:S02]  /*ad10*/  IMAD R2, R3, 0x100, R2 ;  /* 0x0000010003027824 */ /* 0x000fc400078e0202 */
[----:B------:R-:W-:Y:S01]  /*ad20*/  IMAD R3, R5, 0x100, R4 ;  /* 0x0000010005037824 */ /* 0x000fe200078e0204 */
[----:B------:R-:W4:Y:S01]  /*ad30*/  LDL.LU.64 R20, [R1+0xe0] ;  /* 0x0000e00001147983 */ /* 0x000f220000300a00 */
[----:B------:R-:W-:Y:S02]  /*ad40*/  IMAD R4, R9, 0x100, R8 ;  /* 0x0000010009047824 */ /* 0x000fe400078e0208 */
[----:B------:R-:W-:Y:S01]  /*ad50*/  IMAD R5, R11, 0x100, R10 ;  /* 0x000001000b057824 */ /* 0x000fe200078e020a */
[----:B------:R-:W-:Y:S01]  /*ad60*/  F2FP.F16.E4M3.UNPACK_B R8, R2 ;  /* 0x00000002ff08723e */ /* 0x000fe200020006ff */
[----:B------:R-:W4:Y:S01]  /*ad70*/  LDL.LU.64 R22, [R1+0xe8] ;  /* 0x0000e80001167983 */ /* 0x000f220000300a00 */
[----:B------:R-:W-:Y:S02]  /*ad80*/  F2FP.F16.E4M3.UNPACK_B R10, R4 ;  /* 0x00000004ff0a723e */ /* 0x000fe400020006ff */
[----:B------:R-:W-:Y:S02]  /*ad90*/  F2FP.F16.E4M3.UNPACK_B R11, R5 ;  /* 0x00000005ff0b723e */ /* 0x000fe400020006ff */
[----:B------:R-:W-:-:S02]  /*ada0*/  F2FP.F16.E4M3.UNPACK_B R9, R3 ;  /* 0x00000003ff09723e */ /* 0x000fc400020006ff */
[----:B0-----:R-:W-:Y:S02]  /*adb0*/  F2FP.F16.E4M3.UNPACK_B R4, R12 ;  /* 0x0000000cff04723e */ /* 0x001fe400020006ff */
[----:B------:R-:W-:Y:S02]  /*adc0*/  F2FP.F16.E4M3.UNPACK_B R5, R13 ;  /* 0x0000000dff05723e */ /* 0x000fe400020006ff */
[----:B------:R-:W-:Y:S02]  /*add0*/  F2FP.F16.E4M3.UNPACK_B R2, R14 ;  /* 0x0000000eff02723e */ /* 0x000fe400020006ff */
[----:B------:R-:W-:Y:S01]  /*ade0*/  F2FP.F16.E4M3.UNPACK_B R3, R15 ;  /* 0x0000000fff03723e */ /* 0x000fe200020006ff */
[----:B------:R-:W-:Y:S04]  /*adf0*/  STL [R1+0x7d8], R12 ;  /* 0x0007d80c01007387 */ /* 0x000fe80000100800 */
[----:B------:R-:W-:Y:S01]  /*ae00*/  STL [R1+0x7dc], R13 ;  /* 0x0007dc0d01007387 */ /* 0x000fe20000100800 */
[C---:B--2---:R-:W-:Y:S06]  /*ae10*/  HMMA.16816.F32 R24, R8.reuse, R4, R24 ;  /* 0x000000040818723c */ /* 0x044fec0000001818 */
[----:B---3--:R-:W-:-:S15]  /*ae20*/  HMMA.16816.F32 R8, R8, R2, R16 ;  /* 0x000000020808723c */ /* 0x008fde0000001810 */
[----:B------:R-:W-:-:S02]  /*ae30*/  NOP ;  /* 0x0000000000007918 */ /* 0x000fc40000000000 */
[----:B------:R0:W-:Y:S04]  /*ae40*/  STL.64 [R1+0xa0], R24 ;  /* 0x0000a01801007387 */ /* 0x0001e80000100a00 */
[----:B------:R-:W-:Y:S04]  /*ae50*/  STL.64 [R1+0xa8], R26 ;  /* 0x0000a81a01007387 */ /* 0x000fe80000100a00 */
[----:B0-----:R-:W2:Y:S04]  /*ae60*/  LDL.LU R25, [R1+0x870] ;  /* 0x0008700001197983 */ /* 0x001ea80000300800 */
[----:B------:R-:W-:Y:S04]  /*ae70*/  STL [R1+0x7f4], R14 ;  /* 0x0007f40e01007387 */ /* 0x000fe80000100800 */
[----:B------:R-:W3:Y:S04]  /*ae80*/  LDL.LU.64 R18, [R1+0x868] ;  /* 0x0008680001127983 */ /* 0x000ee80000300a00 */
[----:B------:R-:W4:Y:S01]  /*ae90*/  LDL.LU.64 R16, [R1+0x860] ;  /* 0x0008600001107983 */ /* 0x000f220000300a00 */
[----:B------:R-:W-:-:S03]  /*aea0*/  IMAD R6, R7, 0x100, R6 ;  /* 0x0000010007067824 */ /* 0x000fc600078e0206 */
[----:B------:R0:W-:Y:S04]  /*aeb0*/  STL.64 [R1+0x90], R8 ;  /* 0x0000900801007387 */ /* 0x0001e80000100a00 */
[----:B------:R1:W-:Y:S01]  /*aec0*/  STL.64 [R1+0x98], R10 ;  /* 0x0000980a01007387 */ /* 0x0003e20000100a00 */
[----:B0-----:R-:W-:Y:S01]  /*aed0*/  F2FP.F16.E4M3.UNPACK_B R9, R6 ;  /* 0x00000006ff09723e */ /* 0x001fe200020006ff */
[----:B----4-:R-:W-:-:S05]  /*aee0*/  IMAD R7, R17, 0x100, R16 ;  /* 0x0000010011077824 */ /* 0x010fca00078e0210 */
[----:B-1----:R-:W-:Y:S02]  /*aef0*/  F2FP.F16.E4M3.UNPACK_B R10, R7 ;  /* 0x00000007ff0a723e */ /* 0x002fe400020006ff */
[----:B------:R-:W4:Y:S04]  /*af00*/  LDL.LU R7, [R1+0x14] ;  /* 0x0000140001077983 */ /* 0x000f280000300800 */
[----:B------:R-:W4:Y:S01]  /*af10*/  LDL.LU R6, [R1+0x1c] ;  /* 0x00001c0001067983 */ /* 0x000f220000300800 */
[----:B--2---:R-:W-:Y:S02]  /*af20*/  IMAD R8, R0, 0x100, R25 ;  /* 0x0000010000087824 */ /* 0x004fe400078e0219 */
[----:B---3--:R-:W-:-:S03]  /*af30*/  IMAD R11, R19, 0x100, R18 ;  /* 0x00000100130b7824 */ /* 0x008fc600078e0212 */
[----:B------:R-:W-:Y:S02]  /*af40*/  F2FP.F16.E4M3.UNPACK_B R8, R8 ;  /* 0x00000008ff08723e */ /* 0x000fe400020006ff */
[----:B------:R-:W-:-:S07]  /*af50*/  F2FP.F16.E4M3.UNPACK_B R11, R11 ;  /* 0x0000000bff0b723e */ /* 0x000fce00020006ff */
[C---:B------:R-:W-:Y:S01]  /*af60*/  HMMA.16816.F32 R20, R8.reuse, R4, R20 ;  /* 0x000000040814723c */ /* 0x040fe20000001814 */
[----:B----4-:R-:W-:Y:S05]  /*af70*/  STL.64 [R1+0x858], R6 ;  /* 0x0008580601007387 */ /* 0x010fea0000100a00 */
[----:B------:R0:W-:Y:S04]  /*af80*/  STL.64 [R1+0x850], R4 ;  /* 0x0008500401007387 */ /* 0x0001e80000100a00 */
[----:B0-----:R-:W2:Y:S04]  /*af90*/  LDL.LU.64 R4, [R1+0x80] ;  /* 0x0000800001047983 */ /* 0x001ea80000300a00 */
[----:B------:R-:W2:Y:S04]  /*afa0*/  LDL.LU.64 R6, [R1+0x88] ;  /* 0x0000880001067983 */ /* 0x000ea80000300a00 */
[----:B------:R-:W3:Y:S04]  /*afb0*/  LDL.LU R19, [R1+0x2c] ;  /* 0x00002c0001137983 */ /* 0x000ee80000300800 */
[----:B------:R-:W3:Y:S04]  /*afc0*/  LDL.LU R18, [R1+0x38] ;  /* 0x0000380001127983 */ /* 0x000ee80000300800 */
[----:B------:R-:W4:Y:S04]  /*afd0*/  LDL.LU R17, [R1+0x34] ;  /* 0x0000340001117983 */ /* 0x000f280000300800 */
[----:B------:R-:W4:Y:S04]  /*afe0*/  LDL.LU R16, [R1+0x40] ;  /* 0x0000400001107983 */ /* 0x000f280000300800 */
[----:B---3--:R-:W-:Y:S04]  /*aff0*/  STL.64 [R1+0x838], R18 ;  /* 0x0008381201007387 */ /* 0x008fe80000100a00 */
[----:B----4-:R0:W-:Y:S04]  /*b000*/  STL.64 [R1+0x830], R16 ;  /* 0x0008301001007387 */ /* 0x0101e80000100a00 */
[----:B0-----:R-:W3:Y:S04]  /*b010*/  LDL.LU.64 R16, [R1+0x70] ;  /* 0x0000700001107983 */ /* 0x001ee80000300a00 */
[----:B------:R-:W4:Y:S01]  /*b020*/  LDL.LU.64 R18, [R1+0x78] ;  /* 0x0000780001127983 */ /* 0x000f220000300a00 */
[----:B--2---:R-:W-:Y:S03]  /*b030*/  HMMA.16816.F32 R8, R8, R2, R4 ;  /* 0x000000020808723c */ /* 0x004fe60000001804 */
[----:B----4-:R-:W-:Y:S04]  /*b040*/  STL.64 [R1+0x848], R18 ;  /* 0x0008481201007387 */ /* 0x010fe80000100a00 */
[----:B---3--:R0:W-:Y:S04]  /*b050*/  STL.64 [R1+0x840], R16 ;  /* 0x0008401001007387 */ /* 0x0081e80000100a00 */
[----:B0-----:R-:W2:Y:S04]  /*b060*/  LDL.LU.64 R16, [R1+0xc0] ;  /* 0x0000c00001107983 */ /* 0x001ea80000300a00 */
[----:B------:R-:W2:Y:S04]  /*b070*/  LDL.LU.64 R18, [R1+0xc8] ;  /* 0x0000c80001127983 */ /* 0x000ea80000300a00 */
[----:B------:R-:W3:Y:S04]  /*b080*/  LDL.LU R14, [R1+0x3c] ;  /* 0x00003c00010e7983 */ /* 0x000ee80000300800 */
[----:B------:R-:W4:Y:S04]  /*b090*/  LDL.LU R13, [R1+0x48] ;  /* 0x00004800010d7983 */ /* 0x000f280000300800 */
[----:B------:R-:W4:Y:S04]  /*b0a0*/  LDL.LU R12, [R1+0x44] ;  /* 0x00004400010c7983 */ /* 0x000f280000300800 */
[----:B------:R-:W3:Y:S04]  /*b0b0*/  LDL.LU R26, [R1+0x50] ;  /* 0x00005000011a7983 */ /* 0x000ee80000300800 */
[----:B------:R-:W3:Y:S04]  /*b0c0*/  LDL.LU R24, [R1+0x4c] ;  /* 0x00004c0001187983 */ /* 0x000ee80000300800 */
[----:B------:R-:W3:Y:S04]  /*b0d0*/  LDL.LU R28, [R1+0x5c] ;  /* 0x00005c00011c7983 */ /* 0x000ee80000300800 */
[----:B------:R-:W3:Y:S04]  /*b0e0*/  LDL.LU R27, [R1+0x58] ;  /* 0x00005800011b7983 */ /* 0x000ee80000300800 */
[----:B------:R-:W3:Y:S04]  /*b0f0*/  LDL.LU R25, [R1+0x160] ;  /* 0x0001600001197983 */ /* 0x000ee80000300800 */
[----:B------:R-:W3:Y:S04]  /*b100*/  LDL.LU R0, [R1+0x54] ;  /* 0x0000540001007983 */ /* 0x000ee80000300800 */
[----:B------:R0:W-:Y:S04]  /*b110*/  STL [R1+0x7b8], R20 ;  /* 0x0007b81401007387 */ /* 0x0001e80000100800 */
[----:B0-----:R-:W3:Y:S04]  /*b120*/  LDL.LU R20, [R1+0x30] ;  /* 0x0000300001147983 */ /* 0x001ee80000300800 */
[----:B------:R0:W-:Y:S04]  /*b130*/  STL [R1+0x7a4], R21 ;  /* 0x0007a41501007387 */ /* 0x0001e80000100800 */
[----:B0-----:R-:W2:Y:S04]  /*b140*/  LDL.LU R21, [R1+0x20] ;  /* 0x0000200001157983 */ /* 0x001ea80000300800 */
[----:B------:R0:W-:Y:S04]  /*b150*/  STL [R1+0x7a0], R22 ;  /* 0x0007a01601007387 */ /* 0x0001e80000100800 */
[----:B0-----:R-:W4:Y:S04]  /*b160*/  LDL.LU R22, [R1+0x18] ;  /* 0x0000180001167983 */ /* 0x001f280000300800 */
[----:B------:R0:W-:Y:S04]  /*b170*/  STL [R1+0x79c], R23 ;  /* 0x00079c1701007387 */ /* 0x0001e80000100800 */
[----:B0-----:R-:W3:Y:S04]  /*b180*/  LDL.LU R23, [R1+0xc] ;  /* 0x00000c0001177983 */ /* 0x001ee80000300800 */
[----:B------:R-:W4:Y:S04]  /*b190*/  LDL.LU.64 R6, [R1+0x858] ;  /* 0x0008580001067983 */ /* 0x000f280000300a00 */
[----:B------:R-:W3:Y:S04]  /*b1a0*/  LDL.LU.64 R4, [R1+0x850] ;  /* 0x0008500001047983 */ /* 0x000ee80000300a00 */
[----:B------:R-:W-:Y:S04]  /*b1b0*/  STL.64 [R1+0x80], R8 ;  /* 0x0000800801007387 */ /* 0x000fe80000100a00 */
[----:B------:R0:W-:Y:S04]  /*b1c0*/  STL.64 [R1+0x88], R10 ;  /* 0x0000880a01007387 */ /* 0x0001e80000100a00 */
[----:B0-----:R-:W3:Y:S04]  /*b1d0*/  LDL.LU R10, [R1+0x8] ;  /* 0x00000800010a7983 */ /* 0x001ee80000300800 */
[----:B------:R-:W3:Y:S01]  /*b1e0*/  LDL.LU R11, [R1+0x10] ;  /* 0x00001000010b7983 */ /* 0x000ee20000300800 */
[----:B----4-:R-:W-:-:S02]  /*b1f0*/  IMAD R7, R7, 0x100, R22 ;  /* 0x0000010007077824 */ /* 0x010fc400078e0216 */
[----:B--2---:R-:W-:Y:S02]  /*b200*/  IMAD R6, R6, 0x100, R21 ;  /* 0x0000010006067824 */ /* 0x004fe400078e0215 */
[----:B---3--:R-:W-:Y:S02]  /*b210*/  IMAD R8, R29, 0x100, R10 ;  /* 0x000001001d087824 */ /* 0x008fe400078e020a */
[----:B------:R-:W-:-:S03]  /*b220*/  IMAD R9, R23, 0x100, R11 ;  /* 0x0000010017097824 */ /* 0x000fc600078e020b */
[----:B------:R-:W-:Y:S01]  /*b230*/  F2FP.F16.E4M3.UNPACK_B R8, R8 ;  /* 0x00000008ff08723e */ /* 0x000fe200020006ff */
[----:B------:R-:W2:Y:S01]  /*b240*/  LDL.LU R29, [R1+0x24] ;  /* 0x00002400011d7983 */ /* 0x000ea20000300800 */
[----:B------:R-:W-:Y:S02]  /*b250*/  F2FP.F16.E4M3.UNPACK_B R10, R7 ;  /* 0x00000007ff0a723e */ /* 0x000fe400020006ff */
[----:B------:R-:W-:Y:S01]  /*b260*/  F2FP.F16.E4M3.UNPACK_B R9, R9 ;  /* 0x00000009ff09723e */ /* 0x000fe200020006ff */
[----:B------:R-:W2:Y:S01]  /*b270*/  LDL.LU R7, [R1+0x28] ;  /* 0x0000280001077983 */ /* 0x000ea20000300800 */
[----:B------:R-:W-:-:S07]  /*b280*/  F2FP.F16.E4M3.UNPACK_B R11, R6 ;  /* 0x00000006ff0b723e */ /* 0x000fce00020006ff */
[----:B------:R-:W-:-:S15]  /*b290*/  HMMA.16816.F32 R16, R8, R4, R16 ;  /* 0x000000040810723c */ /* 0x000fde0000001810 */
[----:B------:R-:W-:-:S08]  /*b2a0*/  NOP ;  /* 0x0000000000007918 */ /* 0x000fd00000000000 */
[----:B------:R-:W-:Y:S04]  /*b2b0*/  STL.64 [R1+0xc0], R16 ;  /* 0x0000c01001007387 */ /* 0x000fe80000100a00 */
[----:B------:R0:W-:Y:S04]  /*b2c0*/  STL.64 [R1+0xc8], R18 ;  /* 0x0000c81201007387 */ /* 0x0001e80000100a00 */
[----:B0-----:R-:W3:Y:S04]  /*b2d0*/  LDL.LU.64 R18, [R1+0x848] ;  /* 0x0008480001127983 */ /* 0x001ee80000300a00 */
[----:B------:R-:W3:Y:S02]  /*b2e0*/  LDL.LU.64 R16, [R1+0x840] ;  /* 0x0008400001107983 */ /* 0x000ee40000300a00 */
[----:B---3--:R-:W-:Y:S02]  /*b2f0*/  HMMA.16816.F32 R8, R8, R2, R16 ;  /* 0x000000020808723c */ /* 0x008fe40000001810 */
[----:B------:R-:W3:Y:S04]  /*b300*/  LDL.LU.64 R18, [R1+0x838] ;  /* 0x0008380001127983 */ /* 0x000ee80000300a00 */
[----:B------:R-:W4:Y:S01]  /*b310*/  LDL.LU.64 R16, [R1+0x830] ;  /* 0x0008300001107983 */ /* 0x000f220000300a00 */
[----:B--2---:R-:W-:-:S15]  /*b320*/  IMAD R6, R29, 0x100, R7 ;  /* 0x000001001d067824 */ /* 0x004fde00078e0207 */
[----:B------:R-:W-:-:S02]  /*b330*/  NOP ;  /* 0x0000000000007918 */ /* 0x000fc40000000000 */
[----:B------:R-:W-:Y:S02]  /*b340*/  IMAD.MOV.U32 R21, RZ, RZ, R11 ;  /* 0x000000ffff157224 */ /* 0x000fe400078e000b */
[----:B------:R-:W-:Y:S02]  /*b350*/  IMAD.MOV.U32 R22, RZ, RZ, R10 ;  /* 0x000000ffff167224 */ /* 0x000fe400078e000a */
[----:B------:R-:W-:Y:S01]  /*b360*/  IMAD.MOV.U32 R23, RZ, RZ, R9 ;  /* 0x000000ffff177224 */ /* 0x000fe200078e0009 */
[----:B------:R0:W-:Y:S04]  /*b370*/  STL [R1+0x70], R8 ;  /* 0x0000700801007387 */ /* 0x0001e80000100800 */
[----:B------:R1:W-:Y:S04]  /*b380*/  STL [R1+0x7c4], R21 ;  /* 0x0007c41501007387 */ /* 0x0003e80000100800 */
[----:B------:R-:W-:Y:S04]  /*b390*/  STL [R1+0x7c0], R22 ;  /* 0x0007c01601007387 */ /* 0x000fe80000100800 */
[----:B------:R2:W-:Y:S01]  /*b3a0*/  STL [R1+0x7bc], R23 ;  /* 0x0007bc1701007387 */ /* 0x0005e20000100800 */
[----:B0-----:R-:W-:Y:S01]  /*b3b0*/  F2FP.F16.E4M3.UNPACK_B R8, R6 ;  /* 0x00000006ff08723e */ /* 0x001fe200020006ff */
[----:B------:R-:W-:-:S02]  /*b3c0*/  IMAD R6, R12, 0x100, R13 ;  /* 0x000001000c067824 */ /* 0x000fc400078e020d */
[----:B---3--:R-:W-:Y:S02]  /*b3d0*/  IMAD R7, R19, 0x100, R20 ;  /* 0x0000010013077824 */ /* 0x008fe400078e0214 */
[----:B-1----:R-:W3:Y:S01]  /*b3e0*/  LDL.LU.64 R20, [R1+0x60] ;  /* 0x0000600001147983 */ /* 0x002ee20000300a00 */
[----:B----4-:R-:W-:Y:S02]  /*b3f0*/  IMAD R10, R17, 0x100, R18 ;  /* 0x00000100110a7824 */ /* 0x010fe400078e0212 */
[----:B------:R-:W-:Y:S01]  /*b400*/  IMAD R18, R27, 0x100, R28 ;  /* 0x000001001b127824 */ /* 0x000fe200078e021c */
[----:B--2---:R-:W3:Y:S01]  /*b410*/  LDL.LU.64 R22, [R1+0x68] ;  /* 0x0000680001167983 */ /* 0x004ee20000300a00 */
[----:B------:R-:W-:-:S03]  /*b420*/  IMAD R19, R0, 0x100, R25 ;  /* 0x0000010000137824 */ /* 0x000fc600078e0219 */
[----:B------:R-:W2:Y:S04]  /*b430*/  LDL.LU R28, [R1+0x178] ;  /* 0x00017800011c7983 */ /* 0x000ea80000300800 */
[----:B------:R-:W4:Y:S04]  /*b440*/  LDL.LU R25, [R1+0x180] ;  /* 0x0001800001197983 */ /* 0x000f280000300800 */
[----:B------:R-:W2:Y:S04]  /*b450*/  LDL.LU R0, [R1+0x174] ;  /* 0x0001740001007983 */ /* 0x000ea80000300800 */
[----:B------:R-:W2:Y:S04]  /*b460*/  LDL.LU R29, [R1+0x190] ;  /* 0x00019000011d7983 */ /* 0x000ea80000300800 */
[----:B------:R-:W3:Y:S04]  /*b470*/  LDL.LU R13, [R1+0x18c] ;  /* 0x00018c00010d7983 */ /* 0x000ee80000300800 */
[----:B------:R-:W3:Y:S01]  /*b480*/  LDL.LU R12, [R1+0x19c] ;  /* 0x00019c00010c7983 */ /* 0x000ee20000300800 */
[----:B------:R-:W-:Y:S01]  /*b490*/  F2FP.F16.E4M3.UNPACK_B R9, R7 ;  /* 0x00000007ff09723e */ /* 0x000fe200020006ff */
[----:B------:R-:W-:-:S02]  /*b4a0*/  IMAD R7, R24, 0x100, R26 ;  /* 0x0000010018077824 */ /* 0x000fc400078e021a */
[----:B------:R-:W-:Y:S04]  /*b4b0*/  STL [R1+0x818], R15 ;  /* 0x0008180f01007387 */ /* 0x000fe80000100800 */
[----:B---3--:R-:W-:Y:S04]  /*b4c0*/  STL.64 [R1+0x810], R12 ;  /* 0x0008100c01007387 */ /* 0x008fe80000100a00 */
[----:B------:R-:W3:Y:S04]  /*b4d0*/  LDL.LU R26, [R1+0x198] ;  /* 0x00019800011a7983 */ /* 0x000ee80000300800 */
[----:B------:R-:W4:Y:S04]  /*b4e0*/  LDL.LU R24, [R1+0x1a0] ;  /* 0x0001a00001187983 */ /* 0x000f280000300800 */
[----:B------:R-:W3:Y:S01]  /*b4f0*/  LDL.LU R27, [R1+0x194] ;  /* 0x00019400011b7983 */ /* 0x000ee20000300800 */
[----:B------:R-:W-:Y:S01]  /*b500*/  IMAD R11, R14, 0x100, R16 ;  /* 0x000001000e0b7824 */ /* 0x000fe200078e0210 */
[----:B------:R-:W-:-:S04]  /*b510*/  F2FP.F16.E4M3.UNPACK_B R10, R10 ;  /* 0x0000000aff0a723e */ /* 0x000fc800020006ff */
[----:B------:R-:W-:Y:S01]  /*b520*/  F2FP.F16.E4M3.UNPACK_B R11, R11 ;  /* 0x0000000bff0b723e */ /* 0x000fe200020006ff */
[----:B---3--:R-:W-:Y:S04]  /*b530*/  STL.64 [R1+0x828], R26 ;  /* 0x0008281a01007387 */ /* 0x008fe80000100a00 */
[----:B----4-:R0:W-:Y:S04]  /*b540*/  STL.64 [R1+0x820], R24 ;  /* 0x0008201801007387 */ /* 0x0101e80000100a00 */
[----:B0-----:R-:W3:Y:S04]  /*b550*/  LDL.LU.64 R24, [R1+0x130] ;  /* 0x0001300001187983 */ /* 0x001ee80000300a00 */
[----:B------:R-:W3:Y:S01]  /*b560*/  LDL.LU.64 R26, [R1+0x138] ;  /* 0x00013800011a7983 */ /* 0x000ee20000300a00 */
[----:B------:R-:W-:Y:S01]  /*b570*/  HMMA.16816.F32 R20, R8, R4, R20 ;  /* 0x000000040814723c */ /* 0x000fe20000001814 */
[----:B------:R-:W-:-:S02]  /*b580*/  F2FP.F16.E4M3.UNPACK_B R16, R6 ;  /* 0x00000006ff10723e */ /* 0x000fc400020006ff */
[----:B------:R-:W-:-:S15]  /*b590*/  F2FP.F16.E4M3.UNPACK_B R17, R7 ;  /* 0x00000007ff11723e */ /* 0x000fde00020006ff */
[----:B------:R-:W-:-:S05]  /*b5a0*/  NOP ;  /* 0x0000000000007918 */ /* 0x000fca0000000000 */
[----:B------:R0:W-:Y:S04]  /*b5b0*/  STL.64 [R1+0x60], R20 ;  /* 0x0000601401007387 */ /* 0x0001e80000100a00 */
[----:B------:R1:W-:Y:S04]  /*b5c0*/  STL [R1+0x68], R22 ;  /* 0x0000681601007387 */ /* 0x0003e80000100800 */
[----:B------:R-:W4:Y:S04]  /*b5d0*/  LDL.LU.64 R12, [R1+0xb0] ;  /* 0x0000b000010c7983 */ /* 0x000f280000300a00 */
[----:B------:R-:W4:Y:S01]  /*b5e0*/  LDL.LU.64 R14, [R1+0xb8] ;  /* 0x0000b800010e7983 */ /* 0x000f220000300a00 */
[----:B0-----:R-:W-:-:S03]  /*b5f0*/  IMAD.MOV.U32 R20, RZ, RZ, R23 ;  /* 0x000000ffff147224 */ /* 0x001fc600078e0017 */
[----:B------:R-:W2:Y:S04]  /*b600*/  LDL.LU R6, [R1+0x164] ;  /* 0x0001640001067983 */ /* 0x000ea80000300800 */
[----:B------:R-:W2:Y:S01]  /*b610*/  LDL.LU R7, [R1+0x16c] ;  /* 0x00016c0001077983 */ /* 0x000ea20000300800 */
[----:B---3--:R-:W-:Y:S03]  /*b620*/  HMMA.16816.F32 R8, R8, R2, R24 ;  /* 0x000000020808723c */ /* 0x008fe60000001818 */
[----:B------:R-:W3:Y:S04]  /*b630*/  LDL.LU.64 R26, [R1+0x828] ;  /* 0x00082800011a7983 */ /* 0x000ee80000300a00 */
[----:B------:R-:W3:-:S15]  /*b640*/  LDL.LU.64 R24, [R1+0x820] ;  /* 0x0008200001187983 */ /* 0x000ede0000300a00 */
[----:B------:R-:W-:-:S01]  /*b650*/  NOP ;  /* 0x0000000000007918 */ /* 0x000fc20000000000 */
[----:B------:R-:W-:Y:S01]  /*b660*/  STL [R1+0x10], R8 ;  /* 0x0000100801007387 */ /* 0x000fe20000100800 */
[----:B-1----:R-:W-:Y:S02]  /*b670*/  IMAD.MOV.U32 R22, RZ, RZ, R10 ;  /* 0x000000ffff167224 */ /* 0x002fe400078e000a */
[----:B------:R-:W-:Y:S02]  /*b680*/  IMAD.MOV.U32 R23, RZ, RZ, R11 ;  /* 0x000000ffff177224 */ /* 0x000fe400078e000b */
[----:B------:R-:W-:Y:S02]  /*b690*/  IMAD.MOV.U32 R21, RZ, RZ, R9 ;  /* 0x000000ffff157224 */ /* 0x000fe400078e0009 */
[----:B------:R-:W3:Y:S04]  /*b6a0*/  LDL.LU R9, [R1+0x168] ;  /* 0x0001680001097983 */ /* 0x000ee80000300800 */
[----:B------:R-:W2:Y:S04]  /*b6b0*/  LDL.LU R10, [R1+0x170] ;  /* 0x00017000010a7983 */ /* 0x000ea80000300800 */
[----:B------:R-:W3:Y:S04]  /*b6c0*/  LDL.LU R11, [R1+0x17c] ;  /* 0x00017c00010b7983 */ /* 0x000ee80000300800 */
[----:B------:R0:W-:Y:S04]  /*b6d0*/  STL.64 [R1+0x7d0], R22 ;  /* 0x0007d01601007387 */ /* 0x0001e80000100a00 */
[----:B0-----:R-:W3:Y:S04]  /*b6e0*/  LDL.LU R22, [R1+0x188] ;  /* 0x0001880001167983 */ /* 0x001ee80000300800 */
[----:B------:R-:W3:Y:S01]  /*b6f0*/  LDL.LU R23, [R1+0x184] ;  /* 0x0001840001177983 */ /* 0x000ee20000300800 */
[----:B------:R-:W-:-:S02]  /*b700*/  F2FP.F16.E4M3.UNPACK_B R18, R18 ;  /* 0x00000012ff12723e */ /* 0x000fc400020006ff */
[----:B------:R-:W-:Y:S01]  /*b710*/  F2FP.F16.E4M3.UNPACK_B R19, R19 ;  /* 0x00000013ff13723e */ /* 0x000fe200020006ff */
[----:B------:R0:W-:Y:S06]  /*b720*/  STL.64 [R1+0x7c8], R20 ;  /* 0x0007c81401007387 */ /* 0x0001ec0000100a00 */
[----:B----4-:R-:W-:Y:S01]  /*b730*/  HMMA.16816.F32 R12, R16, R4, R12 ;  /* 0x00000004100c723c */ /* 0x010fe2000000180c */
[----:B--2---:R-:W-:Y:S02]  /*b740*/  IMAD R7, R7, 0x100, R10 ;  /* 0x0000010007077824 */ /* 0x004fe400078e020a */
[----:B---3--:R-:W-:Y:S01]  /*b750*/  IMAD R10, R28, 0x100, R11 ;  /* 0x000001001c0a7824 */ /* 0x008fe200078e020b */
[----:B------:R1:W-:Y:S04]  /*b760*/  STL.64 [R1+0x808], R22 ;  /* 0x0008081601007387 */ /* 0x0003e80000100a00 */
[----:B0-----:R-:W2:Y:S04]  /*b770*/  LDL.LU.64 R20, [R1+0xd0] ;  /* 0x0000d00001147983 */ /* 0x001ea80000300a00 */
[----:B-1----:R-:W2:Y:S11]  /*b780*/  LDL.LU.64 R22, [R1+0xd8] ;  /* 0x0000d80001167983 */ /* 0x002eb60000300a00 */
[----:B------:R-:W-:Y:S04]  /*b790*/  STL.64 [R1+0xb0], R12 ;  /* 0x0000b00c01007387 */ /* 0x000fe80000100a00 */
[----:B------:R0:W-:Y:S01]  /*b7a0*/  STL.64 [R1+0xb8], R14 ;  /* 0x0000b80e01007387 */ /* 0x0001e20000100a00 */
[----:B------:R-:W-:-:S03]  /*b7b0*/  IMAD R11, R0, 0x100, R25 ;  /* 0x00000100000b7824 */ /* 0x000fc600078e0219 */
[----:B0-----:R-:W3:Y:S04]  /*b7c0*/  LDL.LU R15, [R1+0x818] ;  /* 0x00081800010f7983 */ /* 0x001ee80000300800 */
[----:B------:R-:W4:Y:S04]  /*b7d0*/  LDL.LU.64 R12, [R1+0x810] ;  /* 0x00081000010c7983 */ /* 0x000f280000300a00 */
[----:B------:R-:W3:Y:S04]  /*b7e0*/  LDL.LU R14, [R1+0x1c4] ;  /* 0x0001c400010e7983 */ /* 0x000ee80000300800 */
[----:B------:R-:W3:Y:S04]  /*b7f0*/  LDL.LU R28, [R1+0x1c0] ;  /* 0x0001c000011c7983 */ /* 0x000ee80000300800 */
[----:B------:R-:W4:Y:S01]  /*b800*/  LDL.LU R25, [R1+0x1cc] ;  /* 0x0001cc0001197983 */ /* 0x000f220000300800 */
[----:B--2---:R-:W-:Y:S03]  /*b810*/  HMMA.16816.F32 R16, R16, R2, R20 ;  /* 0x000000021010723c */ /* 0x004fe60000001814 */
[----:B----4-:R-:W-:Y:S04]  /*b820*/  STL [R1+0x7f0], R25 ;  /* 0x0007f01901007387 */ /* 0x010fe80000100800 */
[----:B------:R-:W2:Y:S04]  /*b830*/  LDL.LU R0, [R1+0x1c8] ;  /* 0x0001c80001007983 */ /* 0x000ea80000300800 */
[----:B------:R-:W4:-:S12]  /*b840*/  LDL.LU.64 R22, [R1+0x808] ;  /* 0x0008080001167983 */ /* 0x000f180000300a00 */
[----:B------:R-:W-:Y:S04]  /*b850*/  STL.64 [R1+0x50], R16 ;  /* 0x0000501001007387 */ /* 0x000fe80000100a00 */
[----:B------:R0:W-:Y:S02]  /*b860*/  STL.64 [R1+0x58], R18 ;  /* 0x0000581201007387 */ /* 0x0001e40000100a00 */
[----:B0-----:R-:W-:Y:S02]  /*b870*/  IMAD R19, R27, 0x100, R24 ;  /* 0x000001001b137824 */ /* 0x001fe400078e0218 */
[----:B------:R-:W-:Y:S01]  /*b880*/  IMAD R18, R26, 0x100, R12 ;  /* 0x000001001a127824 */ /* 0x000fe200078e020c */
[----:B------:R-:W3:Y:S04]  /*b890*/  LDL.LU.64 R24, [R1+0x100] ;  /* 0x0001000001187983 */ /* 0x000ee80000300a00 */
[----:B------:R-:W2:Y:S01]  /*b8a0*/  LDL.LU.64 R26, [R1+0x108] ;  /* 0x00010800011a7983 */ /* 0x000ea20000300a00 */
[----:B------:R-:W-:-:S05]  /*b8b0*/  IMAD R6, R6, 0x100, R9 ;  /* 0x0000010006067824 */ /* 0x000fca00078e0209 */
[----:B------:R-:W-:Y:S01]  /*b8c0*/  F2FP.F16.E4M3.UNPACK_B R8, R6 ;  /* 0x00000006ff08723e */ /* 0x000fe200020006ff */
[----:B----4-:R-:W-:Y:S01]  /*b8d0*/  IMAD R6, R23, 0x100, R22 ;  /* 0x0000010017067824 */ /* 0x010fe200078e0216 */
[----:B--2---:R-:W-:Y:S04]  /*b8e0*/  STL.64 [R1+0x800], R26 ;  /* 0x0008001a01007387 */ /* 0x004fe80000100a00 */
[----:B---3--:R0:W-:Y:S04]  /*b8f0*/  STL.64 [R1+0x7f8], R24 ;  /* 0x0007f81801007387 */ /* 0x0081e80000100a00 */
[----:B0-----:R-:W2:Y:S04]  /*b900*/  LDL.LU.64 R24, [R1+0x110] ;  /* 0x0001100001187983 */ /* 0x001ea80000300a00 */
[----:B------:R-:W2:Y:S04]  /*b910*/  LDL.LU.64 R26, [R1+0x118] ;  /* 0x00011800011a7983 */ /* 0x000ea80000300a00 */
[----:B------:R-:W3:Y:S04]  /*b920*/  LDL.LU R20, [R1+0x1ec] ;  /* 0x0001ec0001147983 */ /* 0x000ee80000300800 */
[----:B------:R-:W3:Y:S04]  /*b930*/  LDL.LU R21, [R1+0x1e8] ;  /* 0x0001e80001157983 */ /* 0x000ee80000300800 */
[----:B------:R-:W4:Y:S04]  /*b940*/  LDL.LU R22, [R1+0x1f4] ;  /* 0x0001f40001167983 */ /* 0x000f280000300800 */
[----:B------:R-:W4:Y:S01]  /*b950*/  LDL.LU R23, [R1+0x1f0] ;  /* 0x0001f00001177983 */ /* 0x000f220000300800 */
[----:B------:R-:W-:-:S02]  /*b960*/  F2FP.F16.E4M3.UNPACK_B R9, R7 ;  /* 0x00000007ff09723e */ /* 0x000fc400020006ff */
[----:B------:R-:W-:Y:S01]  /*b970*/  F2FP.F16.E4M3.UNPACK_B R10, R10 ;  /* 0x0000000aff0a723e */ /* 0x000fe200020006ff */
[----:B----4-:R-:W-:Y:S04]  /*b980*/  STL.64 [R1+0x7e8], R22 ;  /* 0x0007e81601007387 */ /* 0x010fe80000100a00 */
[----:B---3--:R0:W-:Y:S04]  /*b990*/  STL.64 [R1+0x7e0], R20 ;  /* 0x0007e01401007387 */ /* 0x0081e80000100a00 */
[----:B0-----:R-:W3:Y:S04]  /*b9a0*/  LDL.LU.64 R20, [R1+0x120] ;  /* 0x0001200001147983 */ /* 0x001ee80000300a00 */
[----:B------:R-:W3:Y:S01]  /*b9b0*/  LDL.LU.64 R22, [R1+0x128] ;  /* 0x0001280001167983 */ /* 0x000ee20000300a00 */
[----:B------:R-:W-:Y:S01]  /*b9c0*/  F2FP.F16.E4M3.UNPACK_B R11, R11 ;  /* 0x0000000bff0b723e */ /* 0x000fe200020006ff */
[----:B------:R-:W-:-:S02]  /*b9d0*/  IMAD R7, R13, 0x100, R29 ;  /* 0x000001000d077824 */ /* 0x000fc400078e021d */
[----:B------:R-:W4:Y:S04]  /*b9e0*/  LDL.LU R13, [R1+0x1d4] ;  /* 0x0001d400010d7983 */ /* 0x000f280000300800 */
[----:B------:R-:W4:Y:S04]  /*b9f0*/  LDL.LU R12, [R1+0x1dc] ;  /* 0x0001dc00010c7983 */ /* 0x000f280000300800 */
[----:B------:R-:W4:Y:S01]  /*ba00*/  LDL.LU R29, [R1+0x1d8] ;  /* 0x0001d800011d7983 */ /* 0x000f220000300800 */
[----:B------:R-:W-:Y:S02]  /*ba10*/  F2FP.F16.E4M3.UNPACK_B R16, R6 ;  /* 0x00000006ff10723e */ /* 0x000fe400020006ff */
[----:B------:R-:W-:Y:S01]  /*ba20*/  F2FP.F16.E4M3.UNPACK_B R17, R7 ;  /* 0x00000007ff11723e */ /* 0x000fe200020006ff */
[C---:B---3--:R-:W-:Y:S06]  /*ba30*/  HMMA.16816.F32 R20, R8.reuse, R4, R20 ;  /* 0x000000040814723c */ /* 0x048fec0000001814 */
[----:B--2---:R-:W-:-:S15]  /*ba40*/  HMMA.16816.F32 R8, R8, R2, R24 ;  /* 0x000000020808723c */ /* 0x004fde0000001818 */
[----:B------:R-:W-:-:S02]  /*ba50*/  NOP ;  /* 0x0000000000007918 */ /* 0x000fc40000000000 */
[----:B------:R0:W-:Y:S04]  /*ba60*/  STL.64 [R1+0x40], R20 ;  /* 0x0000401401007387 */ /* 0x0001e80000100a00 */
[----:B------:R1:W-:Y:S04]  /*ba70*/  STL.64 [R1+0x48], R22 ;  /* 0x0000481601007387 */ /* 0x0003e80000100a00 */
[----:B0-----:R-:W2:Y:S04]  /*ba80*/  LDL.LU.64 R20, [R1+0xf0] ;  /* 0x0000f00001147983 */ /* 0x001ea80000300a00 */
[----:B-1----:R-:W2:Y:S04]  /*ba90*/  LDL.LU.64 R22, [R1+0xf8] ;  /* 0x0000f80001167983 */ /* 0x002ea80000300a00 */
[----:B------:R-:W3:Y:S04]  /*baa0*/  LDL.LU R6, [R1+0x1a8] ;  /* 0x0001a80001067983 */ /* 0x000ee80000300800 */
[----:B------:R-:W4:Y:S04]  /*bab0*/  LDL.LU R7, [R1+0x1b0] ;  /* 0x0001b00001077983 */ /* 0x000f280000300800 */
[----:B------:R-:W2:Y:S04]  /*bac0*/  LDL.LU.64 R26, [R1+0x800] ;  /* 0x00080000011a7983 */ /* 0x000ea80000300a00 */
[----:B------:R-:W2:Y:S01]  /*bad0*/  LDL.LU.64 R24, [R1+0x7f8] ;  /* 0x0007f80001187983 */ /* 0x000ea20000300a00 */
[----:B------:R-:W-:-:S02]  /*bae0*/  F2FP.F16.E4M3.UNPACK_B R18, R18 ;  /* 0x00000012ff12723e */ /* 0x000fc400020006ff */
[----:B------:R-:W-:Y:S01]  /*baf0*/  F2FP.F16.E4M3.UNPACK_B R19, R19 ;  /* 0x00000013ff13723e */ /* 0x000fe200020006ff */
[----:B------:R0:W-:Y:S04]  /*bb00*/  STL.64 [R1], R8 ;  /* 0x0000000801007387 */ /* 0x0001e80000100a00 */
[----:B------:R1:W-:Y:S01]  /*bb10*/  STL.64 [R1+0x8], R10 ;  /* 0x0000080a01007387 */ /* 0x0003e20000100a00 */
[----:B------:R-:W-:-:S03]  /*bb20*/  IMAD R28, R28, 0x100, R14 ;  /* 0x000001001c1c7824 */ /* 0x000fc600078e020e */
[----:B0-----:R-:W3:Y:S04]  /*bb30*/  LDL.LU R8, [R1+0x1ac] ;  /* 0x0001ac0001087983 */ /* 0x001ee80000300800 */
[----:B------:R-:W4:Y:S04]  /*bb40*/  LDL.LU R9, [R1+0x1b4] ;  /* 0x0001b40001097983 */ /* 0x000f280000300800 */
[----:B-1----:R-:W4:Y:S04]  /*bb50*/  LDL.LU R10, [R1+0x1bc] ;  /* 0x0001bc00010a7983 */ /* 0x002f280000300800 */
[----:B------:R-:W4:Y:S04]  /*bb60*/  LDL.LU R11, [R1+0x1b8] ;  /* 0x0001b800010b7983 */ /* 0x000f280000300800 */
[----:B------:R-:W4:Y:S01]  /*bb70*/  LDL.LU R14, [R1+0x7f4] ;  /* 0x0007f400010e7983 */ /* 0x000f220000300800 */
[----:B--2---:R-:W-:-:S15]  /*bb80*/  HMMA.16816.F32 R24, R16, R4, R24 ;  /* 0x000000041018723c */ /* 0x004fde0000001818 */
[----:B------:R-:W-:-:S08]  /*bb90*/  NOP ;  /* 0x0000000000007918 */ /* 0x000fd00000000000 */
[----:B------:R0:W-:Y:S04]  /*bba0*/  STL.64 [R1+0x30], R24 ;  /* 0x0000301801007387 */ /* 0x0001e80000100a00 */
[----:B------:R1:W-:Y:S04]  /*bbb0*/  STL.64 [R1+0x38], R26 ;  /* 0x0000381a01007387 */ /* 0x0003e80000100a00 */
[----:B0-----:R-:W2:Y:S01]  /*bbc0*/  LDL.LU R25, [R1+0x7f0] ;  /* 0x0007f00001197983 */ /* 0x001ea20000300800 */
[----:B---3--:R-:W-:Y:S01]  /*bbd0*/  IMAD R6, R6, 0x100, R8 ;  /* 0x0000010006067824 */ /* 0x008fe200078e0208 */
[----:B------:R-:W-:Y:S01]  /*bbe0*/  HMMA.16816.F32 R16, R16, R2, R20 ;  /* 0x000000021010723c */ /* 0x000fe20000001814 */
[----:B----4-:R-:W-:-:S02]  /*bbf0*/  IMAD R7, R7, 0x100, R9 ;  /* 0x0000010007077824 */ /* 0x010fc400078e0209 */
[----:B------:R-:W-:Y:S01]  /*bc00*/  IMAD R10, R11, 0x100, R10 ;  /* 0x000001000b0a7824 */ /* 0x000fe200078e020a */
[----:B------:R-:W-:Y:S02]  /*bc10*/  F2FP.F16.E4M3.UNPACK_B R8, R6 ;  /* 0x00000006ff08723e */ /* 0x000fe400020006ff */
[----:B------:R-:W-:Y:S01]  /*bc20*/  F2FP.F16.E4M3.UNPACK_B R9, R7 ;  /* 0x00000007ff09723e */ /* 0x000fe200020006ff */
[----:B--2---:R-:W-:Y:S02]  /*bc30*/  IMAD R11, R0, 0x100, R25 ;  /* 0x00000100000b7824 */ /* 0x004fe400078e0219 */
[----:B------:R-:W2:Y:S04]  /*bc40*/  LDL.LU.64 R24, [R1+0x150] ;  /* 0x0001500001187983 */ /* 0x000ea80000300a00 */
[----:B-1----:R-:W2:Y:S04]  /*bc50*/  LDL.LU.64 R26, [R1+0x158] ;  /* 0x00015800011a7983 */ /* 0x002ea80000300a00 */
[----:B------:R-:W3:Y:S04]  /*bc60*/  LDL.LU R6, [R1+0x1e0] ;  /* 0x0001e00001067983 */ /* 0x000ee80000300800 */
[----:B------:R-:W3:Y:S04]  /*bc70*/  LDL.LU R7, [R1+0x1e4] ;  /* 0x0001e40001077983 */ /* 0x000ee80000300800 */
[----:B------:R-:W4:Y:S04]  /*bc80*/  LDL.LU.64 R22, [R1+0x7e8] ;  /* 0x0007e80001167983 */ /* 0x000f280000300a00 */
[----:B------:R-:W4:Y:S04]  /*bc90*/  LDL.LU.64 R20, [R1+0x7e0] ;  /* 0x0007e00001147983 */ /* 0x000f280000300a00 */
[----:B------:R0:W-:Y:S04]  /*bca0*/  STL.64 [R1+0x20], R16 ;  /* 0x0000201001007387 */ /* 0x0001e80000100a00 */
[----:B------:R1:W-:Y:S04]  /*bcb0*/  STL [R1+0x28], R18 ;  /* 0x0000281201007387 */ /* 0x0003e80000100800 */
[----:B0-----:R-:W4:Y:S01]  /*bcc0*/  LDL.LU R17, [R1+0x1d0] ;  /* 0x0001d00001117983 */ /* 0x001f220000300800 */
[----:B------:R-:W-:-:S02]  /*bcd0*/  F2FP.F16.E4M3.UNPACK_B R10, R10 ;  /* 0x0000000aff0a723e */ /* 0x000fc400020006ff */
[----:B------:R-:W-:Y:S01]  /*bce0*/  F2FP.F16.E4M3.UNPACK_B R11, R11 ;  /* 0x0000000bff0b723e */ /* 0x000fe200020006ff */
[----:B------:R-:W-:Y:S01]  /*bcf0*/  IMAD.MOV.U32 R0, RZ, RZ, R19 ;  /* 0x000000ffff007224 */ /* 0x000fe200078e0013 */
[----:B-1----:R-:W4:Y:S04]  /*bd00*/  LDL.LU R18, [R1+0x1f8] ;  /* 0x0001f80001127983 */ /* 0x002f280000300800 */
[----:B------:R-:W4:Y:S04]  /*bd10*/  LDL.LU R19, [R1+0x200] ;  /* 0x0002000001137983 */ /* 0x000f280000300800 */
[----:B------:R0:W-:Y:S04]  /*bd20*/  STL [R1+0x780], R0 ;  /* 0x0007800001007387 */ /* 0x0001e80000100800 */
[----:B0-----:R-:W4:Y:S01]  /*bd30*/  LDL.LU R0, [R1+0x204] ;  /* 0x0002040001007983 */ /* 0x001f220000300800 */
[----:B------:R-:W-:Y:S01]  /*bd40*/  IMAD R29, R29, 0x100, R12 ;  /* 0x000001001d1d7824 */ /* 0x000fe200078e020c */
[----:B--2---:R-:W-:Y:S01]  /*bd50*/  HMMA.16816.F32 R24, R8, R4, R24 ;  /* 0x000000040818723c */ /* 0x004fe20000001818 */
[----:B---3--:R-:W-:-:S02]  /*bd60*/  IMAD R6, R6, 0x100, R7 ;  /* 0x0000010006067824 */ /* 0x008fc400078e0207 */
[----:B----4-:R-:W-:Y:S02]  /*bd70*/  IMAD R16, R23, 0x100, R22 ;  /* 0x0000010017107824 */ /* 0x010fe400078e0216 */
[----:B------:R-:W-:Y:S02]  /*bd80*/  IMAD R7, R21, 0x100, R20 ;  /* 0x0000010015077824 */ /* 0x000fe400078e0214 */
[----:B------:R-:W2:Y:S04]  /*bd90*/  LDL.LU.64 R20, [R1+0x140] ;  /* 0x0001400001147983 */ /* 0x000ea80000300a00 */
[----:B------:R-:W2:Y:S01]  /*bda0*/  LDL.LU.64 R22, [R1+0x148] ;  /* 0x0001480001167983 */ /* 0x000ea20000300a00 */
[----:B------:R-:W-:-:S03]  /*bdb0*/  IMAD R17, R17, 0x100, R13 ;  /* 0x0000010011117824 */ /* 0x000fc600078e020d */
[----:B------:R-:W3:Y:S04]  /*bdc0*/  LDL.LU R13, [R1+0x7dc] ;  /* 0x0007dc00010d7983 */ /* 0x000ee80000300800 */
[----:B------:R-:W4:Y:S04]  /*bdd0*/  LDL.LU R12, [R1+0x7d8] ;  /* 0x0007d800010c7983 */ /* 0x000f280000300800 */
[----:B------:R-:W-:Y:S04]  /*bde0*/  STL.64 [R1+0x6e0], R26 ;  /* 0x0006e01a01007387 */ /* 0x000fe80000100a00 */
[----:B------:R0:W-:Y:S04]  /*bdf0*/  STL.64 [R1+0x6d8], R24 ;  /* 0x0006d81801007387 */ /* 0x0001e80000100a00 */
[----:B0-----:R-:W4:Y:S04]  /*be00*/  LDL.LU R24, [R1+0xa0] ;  /* 0x0000a00001187983 */ /* 0x001f280000300800 */
[----:B------:R-:W4:Y:S04]  /*be10*/  LDL.LU R25, [R1+0xa4] ;  /* 0x0000a40001197983 */ /* 0x000f280000300800 */
[----:B------:R-:W4:Y:S04]  /*be20*/  LDL.LU R26, [R1+0xa8] ;  /* 0x0000a800011a7983 */ /* 0x000f280000300800 */
[----:B------:R-:W4:Y:S01]  /*be30*/  LDL.LU R27, [R1+0xac] ;  /* 0x0000ac00011b7983 */ /* 0x000f220000300800 */
[----:B------:R-:W-:-:S02]  /*be40*/  F2FP.F16.E4M3.UNPACK_B R5, R6 ;  /* 0x00000006ff05723e */ /* 0x000fc400020006ff */
[----:B------:R-:W-:Y:S02]  /*be50*/  F2FP.F16.E4M3.UNPACK_B R6, R7 ;  /* 0x00000007ff06723e */ /* 0x000fe400020006ff */
[----:B------:R-:W-:Y:S02]  /*be60*/  F2FP.F16.E4M3.UNPACK_B R4, R28 ;  /* 0x0000001cff04723e */ /* 0x000fe400020006ff */
[----:B------:R-:W-:Y:S01]  /*be70*/  F2FP.F16.E4M3.UNPACK_B R7, R16 ;  /* 0x00000010ff07723e */ /* 0x000fe200020006ff */
[----:B------:R-:W4:Y:S01]  /*be80*/  LDL.LU R28, [R1+0x1fc] ;  /* 0x0001fc00011c7983 */ /* 0x000f220000300800 */
[----:B--2---:R-:W-:Y:S03]  /*be90*/  HMMA.16816.F32 R8, R8, R2, R20 ;  /* 0x000000020808723c */ /* 0x004fe60000001814 */
[----:B------:R-:W2:Y:S04]  /*bea0*/  LDL.LU.64 R22, [R1+0x7d0] ;  /* 0x0007d00001167983 */ /* 0x000ea80000300a00 */
[----:B------:R-:W2:Y:S01]  /*beb0*/  LDL.LU.64 R20, [R1+0x7c8] ;  /* 0x0007c80001147983 */ /* 0x000ea20000300a00 */
[----:B---3--:R-:W-:-:S02]  /*bec0*/  F2FP.F16.E4M3.UNPACK_B R13, R13.H1 ;  /* 0x0000000dff0d723e */ /* 0x008fc400030006ff */
[----:B----4-:R-:W-:-:S13]  /*bed0*/  F2FP.F16.E4M3.UNPACK_B R12, R12.H1 ;  /* 0x0000000cff0c723e */ /* 0x010fda00030006ff */
[----:B------:R-:W-:Y:S04]  /*bee0*/  STL.64 [R1+0x6f0], R10 ;  /* 0x0006f00a01007387 */ /* 0x000fe80000100a00 */
[----:B------:R0:W-:Y:S02]  /*bef0*/  STL.64 [R1+0x6e8], R8 ;  /* 0x0006e80801007387 */ /* 0x0001e40000100a00 */
[----:B0-----:R-:W-:Y:S02]  /*bf00*/  HMMA.16816.F32 R8, R4, R12, R24 ;  /* 0x0000000c0408723c */ /* 0x001fe40000001818 */
[----:B------:R-:W3:-:S15]  /*bf10*/  LDL.LU R24, [R1+0x10] ;  /* 0x0000100001187983 */ /* 0x000ede0000300800 */
[----:B------:R-:W-:-:S06]  /*bf20*/  NOP ;  /* 0x0000000000007918 */ /* 0x000fcc0000000000 */
[----:B------:R-:W-:Y:S04]  /*bf30*/  STL.64 [R1+0xa0], R8 ;  /* 0x0000a00801007387 */ /* 0x000fe80000100a00 */
[----:B------:R-:W-:Y:S01]  /*bf40*/  STL.64 [R1+0xa8], R10 ;  /* 0x0000a80a01007387 */ /* 0x000fe20000100a00 */
[----:B--2---:R-:W-:Y:S02]  /*bf50*/  IMAD.MOV.U32 R26, RZ, RZ, R22 ;  /* 0x000000ffff1a7224 */ /* 0x004fe400078e0016 */
[----:B------:R-:W-:Y:S02]  /*bf60*/  IMAD.MOV.U32 R27, RZ, RZ, R23 ;  /* 0x000000ffff1b7224 */ /* 0x000fe400078e0017 */
[----:B------:R-:W-:Y:S02]  /*bf70*/  IMAD.MOV.U32 R25, RZ, RZ, R21 ;  /* 0x000000ffff197224 */ /* 0x000fe400078e0015 */
[----:B------:R-:W2:Y:S04]  /*bf80*/  LDL.LU R21, [R1+0x7c4] ;  /* 0x0007c40001157983 */ /* 0x000ea80000300800 */
[----:B------:R-:W4:Y:S04]  /*bf90*/  LDL.LU R22, [R1+0x7c0] ;  /* 0x0007c00001167983 */ /* 0x000f280000300800 */
[----:B------:R-:W4:Y:S04]  /*bfa0*/  LDL.LU R23, [R1+0x7bc] ;  /* 0x0007bc0001177983 */ /* 0x000f280000300800 */
[----:B------:R-:W-:Y:S04]  /*bfb0*/  STL.64 [R1+0x758], R26 ;  /* 0x0007581a01007387 */ /* 0x000fe80000100a00 */
[----:B---3--:R0:W-:Y:S04]  /*bfc0*/  STL.64 [R1+0x750], R24 ;  /* 0x0007501801007387 */ /* 0x0081e80000100a00 */
[----:B0-----:R-:W3:Y:S04]  /*bfd0*/  LDL.LU R24, [R1+0x60] ;  /* 0x0000600001187983 */ /* 0x001ee80000300800 */
[----:B------:R-:W3:Y:S04]  /*bfe0*/  LDL.LU R25, [R1+0x64] ;  /* 0x0000640001197983 */ /* 0x000ee80000300800 */
[----:B------:R-:W2:Y:S01]  /*bff0*/  LDL.LU R26, [R1+0x68] ;  /* 0x00006800011a7983 */ /* 0x000ea20000300800 */
[----:B------:R-:W-:-:S03]  /*c000*/  IMAD.MOV.U32 R27, RZ, RZ, R20 ;  /* 0x000000ffff1b7224 */ /* 0x000fc600078e0014 */
[----:B------:R-:W4:Y:S04]  /*c010*/  LDL.LU R20, [R1+0x7b8] ;  /* 0x0007b80001147983 */ /* 0x000f280000300800 */
[----:B--2---:R0:W-:Y:S04]  /*c020*/  STL.64 [R1+0x768], R26 ;  /* 0x0007681a01007387 */ /* 0x0041e80000100a00 */
[----:B---3--:R1:W-:Y:S01]  /*c030*/  STL.64 [R1+0x760], R24 ;  /* 0x0007601801007387 */ /* 0x0083e20000100a00 */
[----:B0-----:R-:W-:Y:S02]  /*c040*/  IMAD.MOV.U32 R27, RZ, RZ, R21 ;  /* 0x000000ffff1b7224 */ /* 0x001fe400078e0015 */
[----:B----4-:R-:W-:Y:S01]  /*c050*/  IMAD.MOV.U32 R26, RZ, RZ, R22 ;  /* 0x000000ffff1a7224 */ /* 0x010fe200078e0016 */
[----:B-1----:R-:W2:Y:S01]  /*c060*/  LDL.LU R24, [R1+0x70] ;  /* 0x0000700001187983 */ /* 0x002ea20000300800 */
[----:B------:R-:W-:-:S03]  /*c070*/  IMAD.MOV.U32 R25, RZ, RZ, R23 ;  /* 0x000000ffff197224 */ /* 0x000fc600078e0017 */
[----:B------:R-:W3:Y:S04]  /*c080*/  LDL.LU R21, [R1+0x20c] ;  /* 0x00020c0001157983 */ /* 0x000ee80000300800 */
[----:B------:R-:W4:Y:S04]  /*c090*/  LDL.LU R22, [R1+0x214] ;  /* 0x0002140001167983 */ /* 0x000f280000300800 */
[----:B------:R-:W4:Y:S01]  /*c0a0*/  LDL.LU R23, [R1+0x21c] ;  /* 0x00021c0001177983 */ /* 0x000f220000300800 */
[----:B------:R-:W-:-:S03]  /*c0b0*/  F2FP.F16.E4M3.UNPACK_B R2, R14.H1 ;  /* 0x0000000eff02723e */ /* 0x000fc600030006ff */
[----:B----4-:R-:W-:Y:S04]  /*c0c0*/  STL.64 [R1+0x7b0], R22 ;  /* 0x0007b01601007387 */ /* 0x010fe80000100a00 */
[----:B---3--:R0:W-:Y:S04]  /*c0d0*/  STL.64 [R1+0x7a8], R20 ;  /* 0x0007a81401007387 */ /* 0x0081e80000100a00 */
[----:B0-----:R-:W3:Y:S04]  /*c0e0*/  LDL.LU R20, [R1+0x90] ;  /* 0x0000900001147983 */ /* 0x001ee80000300800 */
[----:B------:R-:W3:Y:S04]  /*c0f0*/  LDL.LU R21, [R1+0x94] ;  /* 0x0000940001157983 */ /* 0x000ee80000300800 */
[----:B------:R-:W3:Y:S04]  /*c100*/  LDL.LU R22, [R1+0x98] ;  /* 0x0000980001167983 */ /* 0x000ee80000300800 */
[----:B------:R-:W3:Y:S04]  /*c110*/  LDL.LU R23, [R1+0x9c] ;  /* 0x00009c0001177983 */ /* 0x000ee80000300800 */
[----:B------:R-:W4:Y:S01]  /*c120*/  LDL.LU R14, [R1+0x228] ;  /* 0x00022800010e7983 */ /* 0x000f220000300800 */
[----:B------:R-:W-:-:S03]  /*c130*/  IMAD R19, R19, 0x100, R0 ;  /* 0x0000010013137824 */ /* 0x000fc600078e0200 */
[----:B----4-:R0:W-:Y:S04]  /*c140*/  STL [R1+0x798], R14 ;  /* 0x0007980e01007387 */ /* 0x0101e80000100800 */
[----:B0-----:R-:W4:Y:S04]  /*c150*/  LDL.LU R14, [R1+0x224] ;  /* 0x00022400010e7983 */ /* 0x001f280000300800 */
[----:B------:R-:W2:Y:S01]  /*c160*/  LDL.LU R0, [R1+0x234] ;  /* 0x0002340001007983 */ /* 0x000ea20000300800 */
[----:B------:R-:W-:-:S03]  /*c170*/  F2FP.F16.E4M3.UNPACK_B R3, R15.H1 ;  /* 0x0000000fff03723e */ /* 0x000fc600030006ff */
[----:B--2---:R0:W-:Y:S04]  /*c180*/  STL [R1+0x784], R0 ;  /* 0x0007840001007387 */ /* 0x0041e80000100800 */
[----:B0-----:R-:W2:Y:S04]  /*c190*/  LDL.LU R0, [R1+0x22c] ;  /* 0x00022c0001007983 */ /* 0x001ea80000300800 */
[----:B------:R-:W2:Y:S04]  /*c1a0*/  LDL.LU R15, [R1+0x230] ;  /* 0x00023000010f7983 */ /* 0x000ea80000300800 */
[----:B------:R-:W-:Y:S04]  /*c1b0*/  STL.64 [R1+0x778], R26 ;  /* 0x0007781a01007387 */ /* 0x000fe80000100a00 */
[----:B------:R0:W-:Y:S04]  /*c1c0*/  STL.64 [R1+0x770], R24 ;  /* 0x0007701801007387 */ /* 0x0001e80000100a00 */
[----:B0-----:R-:W4:Y:S04]  /*c1d0*/  LDL.LU R24, [R1+0xc0] ;  /* 0x0000c00001187983 */ /* 0x001f280000300800 */
[----:B------:R-:W4:Y:S04]  /*c1e0*/  LDL.LU R25, [R1+0xc4] ;  /* 0x0000c40001197983 */ /* 0x000f280000300800 */
[----:B------:R-:W2:Y:S04]  /*c1f0*/  LDL.LU R26, [R1+0xc8] ;  /* 0x0000c800011a7983 */ /* 0x000ea80000300800 */
[----:B------:R-:W2:Y:S01]  /*c200*/  LDL.LU R27, [R1+0xcc] ;  /* 0x0000cc00011b7983 */ /* 0x000ea20000300800 */
[----:B---3--:R-:W-:Y:S01]  /*c210*/  HMMA.16816.F32 R4, R4, R2, R20 ;  /* 0x000000020404723c */ /* 0x008fe20000001814 */
[----:B------:R-:W-:Y:S01]  /*c220*/  IMAD R18, R18, 0x100, R28 ;  /* 0x0000010012127824 */ /* 0x000fe200078e021c */
[----:B------:R-:W-:-:S02]  /*c230*/  F2FP.F16.E4M3.UNPACK_B R16, R17 ;  /* 0x00000011ff10723e */ /* 0x000fc400020006ff */
[----:B------:R-:W-:Y:S01]  /*c240*/  F2FP.F16.E4M3.UNPACK_B R17, R29 ;  /* 0x0000001dff11723e */ /* 0x000fe200020006ff */
[----:B--2---:R-:W-:Y:S04]  /*c250*/  STL.64 [R1+0x790], R26 ;  /* 0x0007901a01007387 */ /* 0x004fe80000100a00 */
[----:B----4-:R0:W-:Y:S04]  /*c260*/  STL.64 [R1+0x788], R24 ;  /* 0x0007881801007387 */ /* 0x0101e80000100a00 */
[----:B0-----:R-:W2:Y:S04]  /*c270*/  LDL.LU R24, [R1+0x80] ;  /* 0x0000800001187983 */ /* 0x001ea80000300800 */
[----:B------:R-:W2:Y:S04]  /*c280*/  LDL.LU R25, [R1+0x84] ;  /* 0x0000840001197983 */ /* 0x000ea80000300800 */
[----:B------:R-:W2:Y:S04]  /*c290*/  LDL.LU R26, [R1+0x88] ;  /* 0x00008800011a7983 */ /* 0x000ea80000300800 */
[----:B------:R-:W2:Y:S04]  /*c2a0*/  LDL.LU R27, [R1+0x8c] ;  /* 0x00008c00011b7983 */ /* 0x000ea80000300800 */
[----:B------:R-:W3:Y:S04]  /*c2b0*/  LDL.LU R8, [R1+0x250] ;  /* 0x0002500001087983 */ /* 0x000ee80000300800 */
[----:B------:R-:W4:Y:S04]  /*c2c0*/  LDL.LU R9, [R1+0x260] ;  /* 0x0002600001097983 */ /* 0x000f280000300800 */
[----:B------:R-:W4:Y:S04]  /*c2d0*/  LDL.LU R10, [R1+0x25c] ;  /* 0x00025c00010a7983 */ /* 0x000f280000300800 */
[----:B------:R-:W4:Y:S04]  /*c2e0*/  LDL.LU R11, [R1+0x26c] ;  /* 0x00026c00010b7983 */ /* 0x000f280000300800 */
[----:B------:R-:W4:Y:S04]  /*c2f0*/  LDL.LU R28, [R1+0x258] ;  /* 0x00025800011c7983 */ /* 0x000f280000300800 */
[----:B------:R-:W3:Y:S04]  /*c300*/  LDL.LU R29, [R1+0x254] ;  /* 0x00025400011d7983 */ /* 0x000ee80000300800 */
[----:B------:R-:W2:Y:S04]  /*c310*/  LDL.LU.64 R22, [R1+0x7b0] ;  /* 0x0007b00001167983 */ /* 0x000ea80000300a00 */
[----:B------:R-:W4:Y:S04]  /*c320*/  LDL.LU.64 R20, [R1+0x7a8] ;  /* 0x0007a80001147983 */ /* 0x000f280000300a00 */
[----:B------:R0:W-:Y:S04]  /*c330*/  STL.64 [R1+0x90], R4 ;  /* 0x0000900401007387 */ /* 0x0001e80000100a00 */
[----:B------:R1:W-:Y:S04]  /*c340*/  STL.64 [R1+0x98], R6 ;  /* 0x0000980601007387 */ /* 0x0003e80000100a00 */
[----:B0-----:R-:W4:Y:S04]  /*c350*/  LDL.LU R4, [R1+0x208] ;  /* 0x0002080001047983 */ /* 0x001f280000300800 */
[----:B------:R-:W2:Y:S04]  /*c360*/  LDL.LU R5, [R1+0x210] ;  /* 0x0002100001057983 */ /* 0x000ea80000300800 */
[----:B-1----:R-:W3:Y:S04]  /*c370*/  LDL.LU R6, [R1+0x218] ;  /* 0x0002180001067983 */ /* 0x002ee80000300800 */
[----:B------:R-:W3:Y:S01]  /*c380*/  LDL.LU R7, [R1+0x220] ;  /* 0x0002200001077983 */ /* 0x000ee20000300800 */
[----:B----4-:R-:W-:-:S03]  /*c390*/  IMAD R4, R4, 0x100, R21 ;  /* 0x0000010004047824 */ /* 0x010fc600078e0215 */
[----:B------:R-:W4:Y:S01]  /*c3a0*/  LDL.LU R21, [R1+0x7a4] ;  /* 0x0007a40001157983 */ /* 0x000f220000300800 */
[----:B--2---:R-:W-:-:S03]  /*c3b0*/  IMAD R5, R5, 0x100, R22 ;  /* 0x0000010005057824 */ /* 0x004fc600078e0216 */
[----:B------:R-:W4:Y:S01]  /*c3c0*/  LDL.LU R22, [R1+0x7a0] ;  /* 0x0007a00001167983 */ /* 0x000f220000300800 */
[----:B---3--:R-:W-:-:S03]  /*c3d0*/  IMAD R6, R6, 0x100, R23 ;  /* 0x0000010006067824 */ /* 0x008fc600078e0217 */
[----:B------:R-:W4:Y:S01]  /*c3e0*/  LDL.LU R23, [R1+0x79c] ;  /* 0x00079c0001177983 */ /* 0x000f220000300800 */
[----:B------:R-:W-:Y:S02]  /*c3f0*/  F2FP.F16.E4M3.UNPACK_B R18, R18 ;  /* 0x00000012ff12723e */ /* 0x000fe400020006ff */
[----:B------:R-:W-:Y:S01]  /*c400*/  F2FP.F16.E4M3.UNPACK_B R19, R19 ;  /* 0x00000013ff13723e */ /* 0x000fe200020006ff */
[----:B------:R-:W-:-:S06]  /*c410*/  IMAD R7, R7, 0x100, R14 ;  /* 0x0000010007077824 */ /* 0x000fcc00078e020e */
[----:B----4-:R-:W-:-:S15]  /*c420*/  HMMA.16816.F32 R20, R16, R12, R20 ;  /* 0x0000000c1014723c */ /* 0x010fde0000001814 */
[----:B------:R-:W-:-:S08]  /*c430*/  NOP ;  /* 0x0000000000007918 */ /* 0x000fd00000000000 */
[----:B------:R0:W-:Y:S04]  /*c440*/  STL.64 [R1+0xe0], R20 ;  /* 0x0000e01401007387 */ /* 0x0001e80000100a00 */
[----:B------:R1:W-:Y:S04]  /*c450*/  STL.64 [R1+0xe8], R22 ;  /* 0x0000e81601007387 */ /* 0x0003e80000100a00 */
[----:B0-----:R-:W2:Y:S04]  /*c460*/  LDL.LU R20, [R1+0x284] ;  /* 0x0002840001147983 */ /* 0x001ea80000300800 */
[----:B------:R-:W2:Y:S04]  /*c470*/  LDL.LU R21, [R1+0x278] ;  /* 0x0002780001157983 */ /* 0x000ea80000300800 */
[----:B-1----:R-:W3:Y:S04]  /*c480*/  LDL.LU R22, [R1+0x24c] ;  /* 0x00024c0001167983 */ /* 0x002ee80000300800 */
[----:B------:R-:W3:Y:S04]  /*c490*/  LDL.LU R23, [R1+0x248] ;  /* 0x0002480001177983 */ /* 0x000ee80000300800 */
[----:B------:R-:W4:Y:S01]  /*c4a0*/  LDL.LU R14, [R1+0x798] ;  /* 0x00079800010e7983 */ /* 0x000f220000300800 */
[----:B------:R-:W-:Y:S03]  /*c4b0*/  HMMA.16816.F32 R16, R16, R2, R24 ;  /* 0x000000021010723c */ /* 0x000fe60000001818 */
[----:B------:R-:W2:Y:S04]  /*c4c0*/  LDL.LU.64 R26, [R1+0x790] ;  /* 0x00079000011a7983 */ /* 0x000ea80000300a00 */
[----:B------:R-:W2:-:S15]  /*c4d0*/  LDL.LU.64 R24, [R1+0x788] ;  /* 0x0007880001187983 */ /* 0x000e9e0000300a00 */
[----:B------:R-:W-:-:S01]  /*c4e0*/  NOP ;  /* 0x0000000000007918 */ /* 0x000fc20000000000 */
[----:B------:R0:W-:Y:S04]  /*c4f0*/  STL.64 [R1+0x80], R16 ;  /* 0x0000801001007387 */ /* 0x0001e80000100a00 */
[----:B------:R1:W-:Y:S04]  /*c500*/  STL.64 [R1+0x88], R18 ;  /* 0x0000881201007387 */ /* 0x0003e80000100a00 */
[----:B0-----:R-:W3:Y:S04]  /*c510*/  LDL.LU R16, [R1+0x23c] ;  /* 0x00023c0001107983 */ /* 0x001ee80000300800 */
[----:B-1----:R-:W3:Y:S04]  /*c520*/  LDL.LU R18, [R1+0x238] ;  /* 0x0002380001127983 */ /* 0x002ee80000300800 */
[----:B------:R-:W3:Y:S04]  /*c530*/  LDL.LU R17, [R1+0x244] ;  /* 0x0002440001117983 */ /* 0x000ee80000300800 */
[----:B------:R-:W3:Y:S01]  /*c540*/  LDL.LU R19, [R1+0x240] ;  /* 0x0002400001137983 */ /* 0x000ee20000300800 */
[----:B----4-:R-:W-:-:S03]  /*c550*/  IMAD R14, R14, 0x100, R0 ;  /* 0x000001000e0e7824 */ /* 0x010fc600078e0200 */
[----:B------:R-:W4:Y:S01]  /*c560*/  LDL.LU R0, [R1+0x784] ;  /* 0x0007840001007983 */ /* 0x000f220000300800 */
[----:B------:R-:W-:Y:S02]  /*c570*/  F2FP.F16.E4M3.UNPACK_B R4, R4 ;  /* 0x00000004ff04723e */ /* 0x000fe400020006ff */
[----:B------:R-:W-:Y:S02]  /*c580*/  F2FP.F16.E4M3.UNPACK_B R5, R5 ;  /* 0x00000005ff05723e */ /* 0x000fe400020006ff */
[----:B------:R-:W-:Y:S02]  /*c590*/  F2FP.F16.E4M3.UNPACK_B R6, R6 ;  /* 0x00000006ff06723e */ /* 0x000fe400020006ff */
[----:B------:R-:W-:-:S07]  /*c5a0*/  F2FP.F16.E4M3.UNPACK_B R7, R7 ;  /* 0x00000007ff07723e */ /* 0x000fce00020006ff */
[----:B--2---:R-:W-:Y:S01]  /*c5b0*/  HMMA.16816.F32 R24, R4, R12, R24 ;  /* 0x0000000c0418723c */ /* 0x004fe20000001818 */
[----:B---3--:R-:W-:Y:S01]  /*c5c0*/  IMAD R18, R18, 0x100, R16 ;  /* 0x0000010012127824 */ /* 0x008fe200078e0210 */
[----:B------:R-:W-:Y:S01]  /*c5d0*/  F2FP.F16.E4M3.UNPACK_B R16, R14 ;  /* 0x0000000eff10723e */ /* 0x000fe200020006ff */
[----:B----4-:R-:W-:Y:S02]  /*c5e0*/  IMAD R15, R15, 0x100, R0 ;  /* 0x000001000f0f7824 */ /* 0x010fe400078e0200 */
[----:B------:R-:W2:Y:S04]  /*c5f0*/  LDL.LU R0, [R1+0x780] ;  /* 0x0007800001007983 */ /* 0x000ea80000300800 */
[----:B------:R-:W3:-:S14]  /*c600*/  LDL.LU R14, [R1+0x27c] ;  /* 0x00027c00010e7983 */ /* 0x000edc0000300800 */
[----:B------:R-:W-:Y:S04]  /*c610*/  STL.64 [R1+0xc0], R24 ;  /* 0x0000c01801007387 */ /* 0x000fe80000100a00 */
[----:B------:R0:W-:Y:S04]  /*c620*/  STL.64 [R1+0xc8], R26 ;  /* 0x0000c81a01007387 */ /* 0x0001e80000100a00 */
[----:B0-----:R-:W4:Y:S04]  /*c630*/  LDL.LU.64 R26, [R1+0x778] ;  /* 0x00077800011a7983 */ /* 0x001f280000300a00 */
[----:B------:R-:W4:Y:S01]  /*c640*/  LDL.LU.64 R24, [R1+0x770] ;  /* 0x0007700001187983 */ /* 0x000f220000300a00 */
[----:B------:R-:W-:Y:S01]  /*c650*/  IMAD R19, R19, 0x100, R17 ;  /* 0x0000010013137824 */ /* 0x000fe200078e0211 */
[----:B------:R-:W-:-:S02]  /*c660*/  F2FP.F16.E4M3.UNPACK_B R17, R15 ;  /* 0x0000000fff11723e */ /* 0x000fc400020006ff */
[----:B------:R-:W3:Y:S01]  /*c670*/  LDL.LU R15, [R1+0x280] ;  /* 0x00028000010f7983 */ /* 0x000ee20000300800 */
[----:B------:R-:W-:Y:S01]  /*c680*/  F2FP.F16.E4M3.UNPACK_B R18, R18 ;  /* 0x00000012ff12723e */ /* 0x000fe200020006ff */
[----:B----4-:R-:W-:Y:S02]  /*c690*/  HMMA.16816.F32 R4, R4, R2, R24 ;  /* 0x000000020404723c */ /* 0x010fe40000001818 */
[----:B------:R-:W4:Y:S04]  /*c6a0*/  LDL.LU.64 R26, [R1+0x768] ;  /* 0x00076800011a7983 */ /* 0x000f280000300a00 */
[----:B------:R-:W4:Y:S01]  /*c6b0*/  LDL.LU.64 R24, [R1+0x760] ;  /* 0x0007600001187983 */ /* 0x000f220000300a00 */
[----:B------:R-:W-:-:S15]  /*c6c0*/  F2FP.F16.E4M3.UNPACK_B R19, R19 ;  /* 0x00000013ff13723e */ /* 0x000fde00020006ff */
[----:B------:R-:W-:-:S01]  /*c6d0*/  NOP ;  /* 0x0000000000007918 */ /* 0x000fc20000000000 */
[----:B------:R0:W-:Y:S04]  /*c6e0*/  STL.64 [R1+0x70], R4 ;  /* 0x0000700401007387 */ /* 0x0001e80000100a00 */
[----:B------:R1:W-:Y:S04]  /*c6f0*/  STL.64 [R1+0x78], R6 ;  /* 0x0000780601007387 */ /* 0x0003e80000100a00 */
[----:B0-----:R-:W2:Y:S04]  /*c700*/  LDL.LU R4, [R1+0x268] ;  /* 0x0002680001047983 */ /* 0x001ea80000300800 */
[----:B------:R-:W2:Y:S04]  /*c710*/  LDL.LU R5, [R1+0x264] ;  /* 0x0002640001057983 */ /* 0x000ea80000300800 */
[----:B-1----:R-:W3:Y:S04]  /*c720*/  LDL.LU R6, [R1+0x274] ;  /* 0x0002740001067983 */ /* 0x002ee80000300800 */
[----:B------:R-:W3:Y:S01]  /*c730*/  LDL.LU R7, [R1+0x270] ;  /* 0x0002700001077983 */ /* 0x000ee20000300800 */
[----:B----4-:R-:W-:-:S15]  /*c740*/  HMMA.16816.F32 R24, R16, R12, R24 ;  /* 0x0000000c1018723c */ /* 0x010fde0000001818 */
[----:B------:R-:W-:-:S08]  /*c750*/  NOP ;  /* 0x0000000000007918 */ /* 0x000fd00000000000 */
[----:B------:R-:W-:Y:S04]  /*c760*/  STL.64 [R1+0x60], R24 ;  /* 0x0000601801007387 */ /* 0x000fe80000100a00 */
[----:B------:R0:W-:Y:S04]  /*c770*/  STL.64 [R1+0x68], R26 ;  /* 0x0000681a01007387 */ /* 0x0001e80000100a00 */
[----:B0-----:R-:W4:Y:S04]  /*c780*/  LDL.LU.64 R26, [R1+0x758] ;  /* 0x00075800011a7983 */ /* 0x001f280000300a00 */
[----:B------:R-:W4:Y:S01]  /*c790*/  LDL.LU.64 R24, [R1+0x750] ;  /* 0x0007500001187983 */ /* 0x000f220000300a00 */
[----:B--2---:R-:W-:-:S02]  /*c7a0*/  IMAD R4, R5, 0x100, R4 ;  /* 0x0000010005047824 */ /* 0x004fc400078e0204 */
[----:B---3--:R-:W-:Y:S02]  /*c7b0*/  IMAD R5, R7, 0x100, R6 ;  /* 0x0000010007057824 */ /* 0x008fe400078e0206 */
[----:B------:R-:W-:Y:S02]  /*c7c0*/  IMAD R6, R14, 0x100, R15 ;  /* 0x000001000e067824 */ /* 0x000fe400078e020f */
[----:B------:R-:W-:Y:S02]  /*c7d0*/  IMAD R7, R21, 0x100, R20 ;  /* 0x0000010015077824 */ /* 0x000fe400078e0214 */
[----:B------:R-:W-:Y:S02]  /*c7e0*/  IMAD R15, R8, 0x100, R29 ;  /* 0x00000100080f7824 */ /* 0x000fe400078e021d */
[----:B------:R-:W-:Y:S02]  /*c7f0*/  IMAD R20, R10, 0x100, R9 ;  /* 0x000001000a147824 */ /* 0x000fe400078e0209 */
[----:B------:R-:W-:-:S02]  /*c800*/  IMAD R21, R28, 0x100, R11 ;  /* 0x000001001c157824 */ /* 0x000fc400078e020b */
[----:B----4-:R-:W-:Y:S01]  /*c810*/  HMMA.16816.F32 R8, R16, R2, R24 ;  /* 0x000000021008723c */ /* 0x010fe20000001818 */
[----:B------:R-:W2:Y:S06]  /*c820*/  LDL.LU R24, [R1+0x20] ;  /* 0x0000200001187983 */ /* 0x000eac0000300800 */
[----:B------:R-:W-:-:S15]  /*c830*/  IMAD.MOV.U32 R27, RZ, RZ, R0 ;  /* 0x000000ffff1b7224 */ /* 0x000fde00078e0000 */
[----:B------:R-:W-:-:S01]  /*c840*/  NOP ;  /* 0x0000000000007918 */ /* 0x000fc20000000000 */
[----:B------:R-:W-:Y:S04]  /*c850*/  STL.64 [R1+0x130], R8 ;  /* 0x0001300801007387 */ /* 0x000fe80000100a00 */
[----:B------:R-:W-:Y:S04]  /*c860*/  STL.64 [R1+0x138], R10 ;  /* 0x0001380a01007387 */ /* 0x000fe80000100a00 */
[----:B------:R-:W2:Y:S04]  /*c870*/  LDL.LU R25, [R1+0x24] ;  /* 0x0000240001197983 */ /* 0x000ea80000300800 */
[----:B------:R-:W3:Y:S04]  /*c880*/  LDL.LU R26, [R1+0x28] ;  /* 0x00002800011a7983 */ /* 0x000ee80000300800 */
[----:B------:R-:W4:Y:S04]  /*c890*/  LDL.LU R0, [R1+0x2b0] ;  /* 0x0002b00001007983 */ /* 0x000f280000300800 */
[----:B----4-:R0:W-:Y:S04]  /*c8a0*/  STL [R1+0x714], R0 ;  /* 0x0007140001007387 */ /* 0x0101e80000100800 */
[----:B0-----:R-:W4:Y:S01]  /*c8b0*/  LDL.LU R0, [R1+0x29c] ;  /* 0x00029c0001007983 */ /* 0x001f220000300800 */
[----:B------:R-:W-:-:S03]  /*c8c0*/  IMAD R14, R23, 0x100, R22 ;  /* 0x00000100170e7824 */ /* 0x000fc600078e0216 */
[----:B----4-:R0:W-:Y:S04]  /*c8d0*/  STL [R1+0x718], R0 ;  /* 0x0007180001007387 */ /* 0x0101e80000100800 */
[----:B0-----:R-:W4:Y:S04]  /*c8e0*/  LDL.LU R0, [R1+0x294] ;  /* 0x0002940001007983 */ /* 0x001f280000300800 */
[----:B------:R-:W4:Y:S04]  /*c8f0*/  LDL.LU R22, [R1+0x2b4] ;  /* 0x0002b40001167983 */ /* 0x000f280000300800 */
[----:B---3--:R-:W-:Y:S04]  /*c900*/  STL.64 [R1+0x708], R26 ;  /* 0x0007081a01007387 */ /* 0x008fe80000100a00 */
[----:B--2---:R0:W-:Y:S04]  /*c910*/  STL.64 [R1+0x700], R24 ;  /* 0x0007001801007387 */ /* 0x0041e80000100a00 */
[----:B0-----:R-:W2:Y:S04]  /*c920*/  LDL.LU R24, [R1] ;  /* 0x0000000001187983 */ /* 0x001ea80000300800 */
[----:B------:R-:W2:Y:S04]  /*c930*/  LDL.LU R25, [R1+0x4] ;  /* 0x0000040001197983 */ /* 0x000ea80000300800 */
[----:B------:R-:W3:Y:S04]  /*c940*/  LDL.LU R26, [R1+0x8] ;  /* 0x00000800011a7983 */ /* 0x000ee80000300800 */
[----:B------:R-:W3:Y:S04]  /*c950*/  LDL.LU R27, [R1+0xc] ;  /* 0x00000c00011b7983 */ /* 0x000ee80000300800 */
[----:B---3--:R-:W-:Y:S04]  /*c960*/  STL.64 [R1+0x728], R26 ;  /* 0x0007281a01007387 */ /* 0x008fe80000100a00 */
[----:B--2---:R0:W-:Y:S04]  /*c970*/  STL.64 [R1+0x720], R24 ;  /* 0x0007201801007387 */ /* 0x0041e80000100a00 */
[----:B0-----:R-:W2:Y:S04]  /*c980*/  LDL.LU R24, [R1+0x40] ;  /* 0x0000400001187983 */ /* 0x001ea80000300800 */
        /* <DEDUP_REMOVED lines=8> */
[----:B------:R-:W3:Y:S01]  /*ca10*/  LDL.LU R27, [R1+0x5c] ;  /* 0x00005c00011b7983 */ /* 0x000ee20000300800 */
[----:B------:R-:W-:-:S03]  /*ca20*/  F2FP.F16.E4M3.UNPACK_B R4, R4 ;  /* 0x00000004ff04723e */ /* 0x000fc600020006ff */
[----:B---3--:R-:W-:Y:S04]  /*ca30*/  STL.64 [R1+0x748], R26 ;  /* 0x0007481a01007387 */ /* 0x008fe80000100a00 */
[----:B--2---:R0:W-:Y:S04]  /*ca40*/  STL.64 [R1+0x740], R24 ;  /* 0x0007401801007387 */ /* 0x0041e80000100a00 */
[----:B0-----:R-:W2:Y:S04]  /*ca50*/  LDL.LU R24, [R1+0xb0] ;  /* 0x0000b00001187983 */ /* 0x001ea80000300800 */
[----:B------:R-:W2:Y:S04]  /*ca60*/  LDL.LU R25, [R1+0xb4] ;  /* 0x0000b40001197983 */ /* 0x000ea80000300800 */
[----:B------:R-:W2:Y:S04]  /*ca70*/  LDL.LU R26, [R1+0xb8] ;  /* 0x0000b800011a7983 */ /* 0x000ea80000300800 */
[----:B------:R-:W2:Y:S01]  /*ca80*/  LDL.LU R27, [R1+0xbc] ;  /* 0x0000bc00011b7983 */ /* 0x000ea20000300800 */
[----:B------:R-:W-:-:S02]  /*ca90*/  F2FP.F16.E4M3.UNPACK_B R5, R5 ;  /* 0x00000005ff05723e */ /* 0x000fc400020006ff */
[----:B------:R-:W-:Y:S01]  /*caa0*/  F2FP.F16.E4M3.UNPACK_B R6, R6 ;  /* 0x00000006ff06723e */ /* 0x000fe200020006ff */
[----:B------:R-:W3:Y:S01]  /*cab0*/  LDL.LU R23, [R1+0x2c0] ;  /* 0x0002c00001177983 */ /* 0x000ee20000300800 */
[----:B------:R-:W-:-:S03]  /*cac0*/  F2FP.F16.E4M3.UNPACK_B R7, R7 ;  /* 0x00000007ff07723e */ /* 0x000fc600020006ff */
[----:B------:R-:W3:Y:S04]  /*cad0*/  LDL.LU R29, [R1+0x2c8] ;  /* 0x0002c800011d7983 */ /* 0x000ee80000300800 */
[----:B------:R-:W3:Y:S01]  /*cae0*/  LDL.LU R28, [R1+0x2d0] ;  /* 0x0002d000011c7983 */ /* 0x000ee20000300800 */
[----:B------:R-:W-:-:S03]  /*caf0*/  F2FP.F16.E4M3.UNPACK_B R16, R14 ;  /* 0x0000000eff10723e */ /* 0x000fc600020006ff */
[----:B------:R-:W3:Y:S01]  /*cb00*/  LDL.LU R8, [R1+0x30] ;  /* 0x0000300001087983 */ /* 0x000ee20000300800 */
[----:B------:R-:W-:-:S03]  /*cb10*/  F2FP.F16.E4M3.UNPACK_B R17, R15 ;  /* 0x0000000fff11723e */ /* 0x000fc600020006ff */
[----:B------:R-:W3:Y:S01]  /*cb20*/  LDL.LU R9, [R1+0x34] ;  /* 0x0000340001097983 */ /* 0x000ee20000300800 */
[----:B------:R-:W-:-:S03]  /*cb30*/  F2FP.F16.E4M3.UNPACK_B R18, R20 ;  /* 0x00000014ff12723e */ /* 0x000fc600020006ff */
[----:B------:R-:W3:Y:S01]  /*cb40*/  LDL.LU R10, [R1+0x38] ;  /* 0x00003800010a7983 */ /* 0x000ee20000300800 */
[----:B------:R-:W-:-:S03]  /*cb50*/  F2FP.F16.E4M3.UNPACK_B R19, R21 ;  /* 0x00000015ff13723e */ /* 0x000fc600020006ff */
[----:B------:R-:W3:Y:S04]  /*cb60*/  LDL.LU R11, [R1+0x3c] ;  /* 0x00003c00010b7983 */ /* 0x000ee80000300800 */
[----:B------:R-:W3:Y:S04]  /*cb70*/  LDL.LU R14, [R1+0x2cc] ;  /* 0x0002cc00010e7983 */ /* 0x000ee80000300800 */
[----:B------:R-:W3:Y:S04]  /*cb80*/  LDL.LU R15, [R1+0x2c4] ;  /* 0x0002c400010f7983 */ /* 0x000ee80000300800 */
[----:B------:R-:W3:Y:S04]  /*cb90*/  LDL.LU R20, [R1+0x2a0] ;  /* 0x0002a00001147983 */ /* 0x000ee80000300800 */
[----:B------:R-:W3:Y:S01]  /*cba0*/  LDL.LU R21, [R1+0x2a4] ;  /* 0x0002a40001157983 */ /* 0x000ee20000300800 */
[----:B--2---:R-:W-:-:S15]  /*cbb0*/  HMMA.16816.F32 R24, R4, R12, R24 ;  /* 0x0000000c0418723c */ /* 0x004fde0000001818 */
[----:B------:R-:W-:-:S08]  /*cbc0*/  NOP ;  /* 0x0000000000007918 */ /* 0x000fd00000000000 */
[----:B------:R-:W-:Y:S04]  /*cbd0*/  STL.64 [R1+0xb0], R24 ;  /* 0x0000b01801007387 */ /* 0x000fe80000100a00 */
[----:B------:R0:W-:Y:S04]  /*cbe0*/  STL.64 [R1+0xb8], R26 ;  /* 0x0000b81a01007387 */ /* 0x0001e80000100a00 */
[----:B0-----:R-:W2:Y:S04]  /*cbf0*/  LDL.LU.64 R26, [R1+0x748] ;  /* 0x00074800011a7983 */ /* 0x001ea80000300a00 */
[----:B------:R-:W2:Y:S02]  /*cc00*/  LDL.LU.64 R24, [R1+0x740] ;  /* 0x0007400001187983 */ /* 0x000ea40000300a00 */
[----:B--2---:R-:W-:Y:S02]  /*cc10*/  HMMA.16816.F32 R4, R4, R2, R24 ;  /* 0x000000020404723c */ /* 0x004fe40000001818 */
[----:B------:R-:W2:Y:S04]  /*cc20*/  LDL.LU.64 R26, [R1+0x738] ;  /* 0x00073800011a7983 */ /* 0x000ea80000300a00 */
[----:B------:R-:W2:-:S15]  /*cc30*/  LDL.LU.64 R24, [R1+0x730] ;  /* 0x0007300001187983 */ /* 0x000e9e0000300a00 */
[----:B------:R-:W-:-:S02]  /*cc40*/  NOP ;  /* 0x0000000000007918 */ /* 0x000fc40000000000 */
[----:B------:R0:W-:Y:S04]  /*cc50*/  STL.64 [R1+0xd0], R4 ;  /* 0x0000d00401007387 */ /* 0x0001e80000100a00 */
[----:B------:R1:W-:Y:S04]  /*cc60*/  STL.64 [R1+0xd8], R6 ;  /* 0x0000d80601007387 */ /* 0x0003e80000100a00 */
[----:B0-----:R-:W4:Y:S04]  /*cc70*/  LDL.LU R4, [R1+0x290] ;  /* 0x0002900001047983 */ /* 0x001f280000300800 */
[----:B------:R-:W3:Y:S04]  /*cc80*/  LDL.LU R5, [R1+0x298] ;  /* 0x0002980001057983 */ /* 0x000ee80000300800 */
[----:B-1----:R-:W3:Y:S04]  /*cc90*/  LDL.LU R6, [R1+0x2ac] ;  /* 0x0002ac0001067983 */ /* 0x002ee80000300800 */
[----:B------:R-:W3:Y:S01]  /*cca0*/  LDL.LU R7, [R1+0x2a8] ;  /* 0x0002a80001077983 */ /* 0x000ee20000300800 */
[----:B--2---:R-:W-:-:S15]  /*ccb0*/  HMMA.16816.F32 R24, R16, R12, R24 ;  /* 0x0000000c1018723c */ /* 0x004fde0000001818 */
[----:B------:R-:W-:-:S08]  /*ccc0*/  NOP ;  /* 0x0000000000007918 */ /* 0x000fd00000000000 */
[----:B------:R-:W-:Y:S04]  /*ccd0*/  STL.64 [R1+0x120], R24 ;  /* 0x0001201801007387 */ /* 0x000fe80000100a00 */
[----:B------:R0:W-:Y:S01]  /*cce0*/  STL.64 [R1+0x128], R26 ;  /* 0x0001281a01007387 */ /* 0x0001e20000100a00 */
[----:B----4-:R-:W-:-:S03]  /*ccf0*/  IMAD R4, R4, 0x100, R0 ;  /* 0x0000010004047824 */ /* 0x010fc600078e0200 */
[----:B0-----:R-:W2:Y:S04]  /*cd00*/  LDL.LU.64 R26, [R1+0x728] ;  /* 0x00072800011a7983 */ /* 0x001ea80000300a00 */
[----:B------:R-:W2:Y:S04]  /*cd10*/  LDL.LU.64 R24, [R1+0x720] ;  /* 0x0007200001187983 */ /* 0x000ea80000300a00 */
[----:B------:R-:W3:Y:S02]  /*cd20*/  LDL.LU R0, [R1+0x718] ;  /* 0x0007180001007983 */ /* 0x000ee40000300800 */
[----:B---3--:R-:W-:-:S02]  /*cd30*/  IMAD R5, R5, 0x100, R0 ;  /* 0x0000010005057824 */ /* 0x008fc400078e0200 */
[----:B------:R-:W3:Y:S01]  /*cd40*/  LDL.LU R0, [R1+0x714] ;  /* 0x0007140001007983 */ /* 0x000ee20000300800 */
[----:B--2---:R-:W-:Y:S01]  /*cd50*/  HMMA.16816.F32 R16, R16, R2, R24 ;  /* 0x000000021010723c */ /* 0x004fe20000001818 */
[----:B------:R-:W-:Y:S01]  /*cd60*/  IMAD R7, R7, 0x100, R22 ;  /* 0x0000010007077824 */ /* 0x000fe200078e0216 */
[----:B------:R-:W-:Y:S01]  /*cd70*/  F2FP.F16.E4M3.UNPACK_B R4, R4 ;  /* 0x00000004ff04723e */ /* 0x000fe200020006ff */
[----:B------:R-:W-:Y:S01]  /*cd80*/  IMAD R20, R20, 0x100, R21 ;  /* 0x0000010014147824 */ /* 0x000fe200078e0215 */
[----:B------:R-:W-:Y:S01]  /*cd90*/  F2FP.F16.E4M3.UNPACK_B R5, R5 ;  /* 0x00000005ff05723e */ /* 0x000fe200020006ff */
[----:B------:R-:W0:Y:S01]  /*cda0*/  LDC R22, c[0x0][0x23c] ;  /* 0x00008f00ff167b82 */ /* 0x000e220000000800 */
[----:B------:R-:W-:Y:S01]  /*cdb0*/  F2FP.F16.E4M3.UNPACK_B R7, R7 ;  /* 0x00000007ff07723e */ /* 0x000fe200020006ff */
[----:B---3--:R-:W-:Y:S02]  /*cdc0*/  IMAD R6, R6, 0x100, R0 ;  /* 0x0000010006067824 */ /* 0x008fe400078e0200 */
[----:B------:R-:W2:Y:S04]  /*cdd0*/  LDL.LU R0, [R1+0x710] ;  /* 0x0007100001007983 */ /* 0x000ea80000300800 */
[----:B------:R-:W3:Y:S04]  /*cde0*/  LDL.LU.64 R26, [R1+0x708] ;  /* 0x00070800011a7983 */ /* 0x000ee80000300a00 */
[----:B------:R-:W3:Y:S01]  /*cdf0*/  LDL.LU.64 R24, [R1+0x700] ;  /* 0x0007000001187983 */ /* 0x000ee20000300a00 */
[----:B------:R-:W-:-:S07]  /*ce00*/  F2FP.F16.E4M3.UNPACK_B R6, R6 ;  /* 0x00000006ff06723e */ /* 0x000fce00020006ff */
[----:B------:R-:W-:Y:S01]  /*ce10*/  HMMA.16816.F32 R8, R4, R12, R8 ;  /* 0x0000000c0408723c */ /* 0x000fe20000001808 */
[----:B------:R1:W-:Y:S04]  /*ce20*/  STL.64 [R1+0x110], R16 ;  /* 0x0001101001007387 */ /* 0x0003e80000100a00 */
[----:B------:R-:W-:Y:S01]  /*ce30*/  STL.64 [R1+0x118], R18 ;  /* 0x0001181201007387 */ /* 0x000fe20000100a00 */
[----:B-1----:R-:W-:Y:S02]  /*ce40*/  IMAD R17, R23, 0x100, R15 ;  /* 0x0000010017117824 */ /* 0x002fe400078e020f */
[----:B------:R-:W-:Y:S01]  /*ce50*/  IMAD R15, R29, 0x100, R14 ;  /* 0x000001001d0f7824 */ /* 0x000fe200078e020e */
[----:B------:R-:W4:Y:S01]  /*ce60*/  LDL.LU R23, [R1+0x2e0] ;  /* 0x0002e00001177983 */ /* 0x000f220000300800 */
[----:B------:R-:W-:Y:S01]  /*ce70*/  F2FP.F16.E4M3.UNPACK_B R16, R20 ;  /* 0x00000014ff10723e */ /* 0x000fe200020006ff */
[----:B--2---:R-:W-:-:S02]  /*ce80*/  IMAD R14, R0, 0x100, R28 ;  /* 0x00000100000e7824 */ /* 0x004fc400078e021c */
[----:B------:R-:W2:Y:S04]  /*ce90*/  LDL.LU R0, [R1+0x6f8] ;  /* 0x0006f80001007983 */ /* 0x000ea80000300800 */
[----:B------:R-:W2:Y:S04]  /*cea0*/  LDL.LU R29, [R1+0x2d4] ;  /* 0x0002d400011d7983 */ /* 0x000ea80000300800 */
[----:B------:R-:W2:Y:S04]  /*ceb0*/  LDL.LU R28, [R1+0x2dc] ;  /* 0x0002dc00011c7983 */ /* 0x000ea80000300800 */
[----:B------:R-:W-:Y:S01]  /*cec0*/  STL.64 [R1+0x100], R8 ;  /* 0x0001000801007387 */ /* 0x000fe20000100a00 */
[----:B---3--:R-:W-:Y:S03]  /*ced0*/  HMMA.16816.F32 R4, R4, R2, R24 ;  /* 0x000000020404723c */ /* 0x008fe60000001818 */
[----:B------:R1:W-:Y:S04]  /*cee0*/  STL.64 [R1+0x108], R10 ;  /* 0x0001080a01007387 */ /* 0x0003e80000100a00 */
[----:B-1----:R-:W3:Y:S04]  /*cef0*/  LDL.LU.64 R10, [R1+0x6f0] ;  /* 0x0006f000010a7983 */ /* 0x002ee80000300a00 */
[----:B------:R-:W3:Y:S04]  /*cf00*/  LDL.LU.64 R8, [R1+0x6e8] ;  /* 0x0006e80001087983 */ /* 0x000ee80000300a00 */
[----:B------:R-:W2:Y:S04]  /*cf10*/  LDL.LU R20, [R1+0x2d8] ;  /* 0x0002d80001147983 */ /* 0x000ea80000300800 */
[----:B------:R-:W3:Y:S04]  /*cf20*/  LDL.LU.64 R26, [R1+0x6e0] ;  /* 0x0006e000011a7983 */ /* 0x000ee80000300a00 */
[----:B------:R-:W3:Y:S01]  /*cf30*/  LDL.LU.64 R24, [R1+0x6d8] ;  /* 0x0006d80001187983 */ /* 0x000ee20000300a00 */
[----:B------:R-:W-:-:S02]  /*cf40*/  F2FP.F16.E4M3.UNPACK_B R17, R17 ;  /* 0x00000011ff11723e */ /* 0x000fc400020006ff */
[----:B------:R-:W-:Y:S02]  /*cf50*/  F2FP.F16.E4M3.UNPACK_B R18, R15 ;  /* 0x0000000fff12723e */ /* 0x000fe400020006ff */
[----:B------:R-:W-:Y:S01]  /*cf60*/  F2FP.F16.E4M3.UNPACK_B R19, R14 ;  /* 0x0000000eff13723e */ /* 0x000fe200020006ff */
[----:B------:R-:W-:Y:S04]  /*cf70*/  STL.64 [R1+0xf0], R4 ;  /* 0x0000f00401007387 */ /* 0x000fe80000100a00 */
[----:B------:R3:W-:Y:S01]  /*cf80*/  STL.64 [R1+0xf8], R6 ;  /* 0x0000f80601007387 */ /* 0x0007e20000100a00 */
[----:B0-----:R-:W-:-:S05]  /*cf90*/  IMAD.SHL.U32 R22, R22, 0x20, RZ ;  /* 0x0000002016167824 */ /* 0x001fca00078e00ff */
[----:B------:R-:W-:Y:S02]  /*cfa0*/  SHF.R.S32.HI R21, RZ, 0x1f, R22 ;  /* 0x0000001fff157819 */ /* 0x000fe40000011416 */
[C---:B----4-:R-:W-:Y:S01]  /*cfb0*/  IADD3 R23, P2, R22.reuse, R23, RZ ;  /* 0x0000001716177210 */ /* 0x050fe20007f5e0ff */
[----:B------:R-:W-:Y:S01]  /*cfc0*/  UIADD3 UR5, UR5, -0x1, URZ ;  /* 0xffffffff05057890 */ /* 0x000fe2000fffe03f */
[----:B------:R-:W-:Y:S02]  /*cfd0*/  R2UR UR8, R22 ;  /* 0x00000000160872ca */ /* 0x000fe400000e0000 */
[----:B------:R-:W-:-:S03]  /*cfe0*/  R2UR UR9, R21 ;  /* 0x00000000150972ca */ /* 0x000fc600000e0000 */
[----:B------:R-:W-:Y:S01]  /*cff0*/  ISETP.NE.U32.AND P0, PT, RZ, UR5, PT ;  /* 0x00000005ff007c0c */ /* 0x000fe2000bf05070 */
[----:B------:R-:W-:-:S04]  /*d000*/  USHF.L.U32 UR4, UR26, 0x5, URZ ;  /* 0x000000051a047899 */ /* 0x000fc8000800063f */
[----:B------:R-:W-:-:S03]  /*d010*/  UIADD3 UR22, UP6, UR4, UR22, URZ ;  /* 0x0000001604167290 */ /* 0x000fc6000ffde03f */
[----:B------:R-:W-:Y:S02]  /*d020*/  UIADD3 UR20, UP0, UR8, UR20, URZ ;  /* 0x0000001408147290 */ /* 0x000fe4000ff1e03f */
[----:B------:R-:W-:Y:S02]  /*d030*/  UIADD3 UR18, UP1, UR8, UR18, URZ ;  /* 0x0000001208127290 */ /* 0x000fe4000ff3e03f */
[----:B------:R-:W-:Y:S02]  /*d040*/  UIADD3 UR16, UP2, UR8, UR16, URZ ;  /* 0x0000001008107290 */ /* 0x000fe4000ff5e03f */
[----:B------:R-:W-:Y:S02]  /*d050*/  UIADD3 UR14, UP3, UR8, UR14, URZ ;  /* 0x0000000e080e7290 */ /* 0x000fe4000ff7e03f */
[----:B------:R-:W-:Y:S02]  /*d060*/  UIADD3 UR12, UP4, UR8, UR12, URZ ;  /* 0x0000000c080c7290 */ /* 0x000fe4000ff9e03f */
[----:B------:R-:W-:-:S02]  /*d070*/  UIADD3 UR6, UP5, UR8, UR6, URZ ;  /* 0x0000000608067290 */ /* 0x000fc4000ffbe03f */
[----:B------:R-:W-:Y:S02]  /*d080*/  ULEA.HI.X.SX32 UR23, UR4, UR23, 0x1, UP6 ;  /* 0x0000001704177291 */ /* 0x000fe4000b0f0e3f */
[----:B------:R-:W-:Y:S02]  /*d090*/  UIADD3.X UR21, UR9, UR21, URZ, UP0, !UPT ;  /* 0x0000001509157290 */ /* 0x000fe400087fe43f */
[----:B------:R-:W-:Y:S02]  /*d0a0*/  UIADD3.X UR19, UR9, UR19, URZ, UP1, !UPT ;  /* 0x0000001309137290 */ /* 0x000fe40008ffe43f */
[----:B------:R-:W-:Y:S02]  /*d0b0*/  UIADD3.X UR17, UR9, UR17, URZ, UP2, !UPT ;  /* 0x0000001109117290 */ /* 0x000fe400097fe43f */
[----:B------:R-:W-:Y:S02]  /*d0c0*/  UIADD3.X UR15, UR9, UR15, URZ, UP3, !UPT ;  /* 0x0000000f090f7290 */ /* 0x000fe40009ffe43f */
[----:B------:R-:W-:-:S02]  /*d0d0*/  UIADD3.X UR13, UR9, UR13, URZ, UP4, !UPT ;  /* 0x0000000d090d7290 */ /* 0x000fc4000a7fe43f */
[----:B------:R-:W-:Y:S01]  /*d0e0*/  UIADD3.X UR7, UR9, UR7, URZ, UP5, !UPT ;  /* 0x0000000709077290 */ /* 0x000fe2000affe43f */
[----:B---3--:R-:W-:Y:S01]  /*d0f0*/  HMMA.16816.F32 R4, R16, R12, R24 ;  /* 0x0000000c1004723c */ /* 0x008fe20000001818 */
[----:B--2---:R-:W-:-:S15]  /*d100*/  IADD3 R20, P1, R22, R20, RZ ;  /* 0x0000001416147210 */ /* 0x004fde0007f3e0ff */
[----:B------:R-:W-:-:S07]  /*d110*/  NOP ;  /* 0x0000000000007918 */ /* 0x000fce0000000000 */
[----:B------:R-:W-:Y:S04]  /*d120*/  STL.64 [R1+0x150], R4 ;  /* 0x0001500401007387 */ /* 0x000fe80000100a00 */
[----:B------:R0:W-:Y:S02]  /*d130*/  STL.64 [R1+0x158], R6 ;  /* 0x0001580601007387 */ /* 0x0001e40000100a00 */
[----:B0-----:R-:W-:Y:S01]  /*d140*/  HMMA.16816.F32 R4, R16, R2, R8 ;  /* 0x000000021004723c */ /* 0x001fe20000001808 */
[C---:B------:R-:W-:Y:S02]  /*d150*/  IMAD.X R28, R21.reuse, 0x1, R28, P2 ;  /* 0x00000001151c7824 */ /* 0x040fe400010e061c */
[----:B------:R-:W-:-:S15]  /*d160*/  IMAD.X R29, R21, 0x1, R29, P1 ;  /* 0x00000001151d7824 */ /* 0x000fde00008e061d */
[----:B------:R-:W-:-:S05]  /*d170*/  NOP ;  /* 0x0000000000007918 */ /* 0x000fca0000000000 */
[----:B------:R1:W-:Y:S04]  /*d180*/  STL.64 [R1+0x140], R4 ;  /* 0x0001400401007387 */ /* 0x0003e80000100a00 */
[----:B------:R1:W-:Y:S04]  /*d190*/  STL.64 [R1+0x148], R6 ;  /* 0x0001480601007387 */ /* 0x0003e80000100a00 */
[----:B------:R1:W-:Y:S04]  /*d1a0*/  STL [R1+0x2d8], R20 ;  /* 0x0002d81401007387 */ /* 0x0003e80000100800 */
[----:B------:R1:W-:Y:S04]  /*d1b0*/  STL [R1+0x2e0], R23 ;  /* 0x0002e01701007387 */ /* 0x0003e80000100800 */
[----:B------:R1:W-:Y:S04]  /*d1c0*/  STL [R1+0x2dc], R28 ;  /* 0x0002dc1c01007387 */ /* 0x0003e80000100800 */
[----:B------:R1:W-:Y:S01]  /*d1d0*/  STL [R1+0x2d4], R29 ;  /* 0x0002d41d01007387 */ /* 0x0003e20000100800 */
[----:B------:R-:W-:Y:S01]  /*d1e0*/  VIADD R0, R0, 0xffffffe0 ;  /* 0xffffffe000007836 */ /* 0x000fe20000000000 */
[----:B------:R-:W-:Y:S06]  /*d1f0*/  @P0 BRA `(.L_x_2) ;  /* 0xffffff7000240947 */ /* 0x000fec000383ffff */
.L_x_1:
[----:B0-----:R-:W3:Y:S01]  /*d200*/  LDL.LU R17, [R1+0xa0] ;  /* 0x0000a00001117983 */ /* 0x001ee20000300800 */
[----:B------:R-:W0:Y:S01]  /*d210*/  S2UR UR5, SR_CgaCtaId ;  /* 0x00000000000579c3 */ /* 0x000e220000008800 */
[----:B------:R-:W-:Y:S01]  /*d220*/  ULDC.64 UR8, c[0x0][0x228] ;  /* 0x00008a0000087ab9 */ /* 0x000fe20000000a00 */
[----:B------:R-:W-:Y:S01]  /*d230*/  UMOV UR4, 0x400 ;  /* 0x0000040000047882 */ /* 0x000fe20000000000 */
[----:B------:R-:W3:Y:S01]  /*d240*/  LDL.LU R16, [R1+0xa4] ;  /* 0x0000a40001107983 */ /* 0x000ee20000300800 */
[----:B------:R-:W-:-:S03]  /*d250*/  ULDC UR6, c[0x0][0x248] ;  /* 0x0000920000067ab9 */ /* 0x000fc60000000800 */
[----:B------:R-:W4:Y:S04]  /*d260*/  LDL.LU R15, [R1+0xa8] ;  /* 0x0000a800010f7983 */ /* 0x000f280000300800 */
[----:B------:R-:W4:Y:S04]  /*d270*/  LDL.LU R14, [R1+0xac] ;  /* 0x0000ac00010e7983 */ /* 0x000f280000300800 */
[----:B------:R-:W5:Y:S04]  /*d280*/  LDL.LU R13, [R1+0x90] ;  /* 0x00009000010d7983 */ /* 0x000f680000300800 */
[----:B------:R-:W5:Y:S04]  /*d290*/  LDL.LU R12, [R1+0x94] ;  /* 0x00009400010c7983 */ /* 0x000f680000300800 */
[----:B------:R-:W2:Y:S04]  /*d2a0*/  LDL.LU R11, [R1+0x98] ;  /* 0x00009800010b7983 */ /* 0x000ea80000300800 */
[----:B------:R-:W2:Y:S04]  /*d2b0*/  LDL.LU R10, [R1+0x9c] ;  /* 0x00009c00010a7983 */ /* 0x000ea80000300800 */
[----:B------:R-:W2:Y:S04]  /*d2c0*/  LDL.LU R9, [R1+0xe0] ;  /* 0x0000e00001097983 */ /* 0x000ea80000300800 */
[----:B------:R-:W2:Y:S04]  /*d2d0*/  LDL.LU R8, [R1+0xe4] ;  /* 0x0000e40001087983 */ /* 0x000ea80000300800 */
[----:B-1----:R-:W2:Y:S04]  /*d2e0*/  LDL.LU R7, [R1+0xe8] ;  /* 0x0000e80001077983 */ /* 0x002ea80000300800 */
[----:B------:R-:W2:Y:S04]  /*d2f0*/  LDL.LU R6, [R1+0xec] ;  /* 0x0000ec0001067983 */ /* 0x000ea80000300800 */
[----:B------:R-:W2:Y:S04]  /*d300*/  LDL.LU R5, [R1+0x80] ;  /* 0x0000800001057983 */ /* 0x000ea80000300800 */
[----:B------:R-:W2:Y:S04]  /*d310*/  LDL.LU R4, [R1+0x84] ;  /* 0x0000840001047983 */ /* 0x000ea80000300800 */
[----:B------:R-:W2:Y:S04]  /*d320*/  LDL.LU R3, [R1+0x88] ;  /* 0x0000880001037983 */ /* 0x000ea80000300800 */
[----:B------:R-:W2:Y:S01]  /*d330*/  LDL.LU R2, [R1+0x8c] ;  /* 0x00008c0001027983 */ /* 0x000ea20000300800 */
[----:B------:R-:W-:Y:S01]  /*d340*/  BAR.SYNC.DEFER_BLOCKING 0x0 ;  /* 0x0000000000007b1d */ /* 0x000fe20000010000 */
[----:B---3--:R-:W-:-:S05]  /*d350*/  F2FP.SATFINITE.E4M3.F32.PACK_AB_MERGE_C R18, R16, R17, RZ ;  /* 0x000000111012723e */ /* 0x008fca00048070ff */
[----:B------:R-:W-:Y:S01]  /*d360*/  STL [R1+0x704], R18 ;  /* 0x0007041201007387 */ /* 0x000fe20000100800 */
[----:B----4-:R-:W-:-:S05]  /*d370*/  F2FP.SATFINITE.E4M3.F32.PACK_AB_MERGE_C R19, R14, R15, RZ ;  /* 0x0000000f0e13723e */ /* 0x010fca00048070ff */
[----:B------:R-:W-:Y:S01]  /*d380*/  STL [R1+0x708], R19 ;  /* 0x0007081301007387 */ /* 0x000fe20000100800 */
[----:B-----5:R-:W-:-:S05]  /*d390*/  F2FP.SATFINITE.E4M3.F32.PACK_AB_MERGE_C R29, R12, R13, RZ ;  /* 0x0000000d0c1d723e */ /* 0x020fca00048070ff */
[----:B------:R-:W-:Y:S01]  /*d3a0*/  STL [R1+0x70c], R29 ;  /* 0x00070c1d01007387 */ /* 0x000fe20000100800 */
[----:B--2---:R-:W-:Y:S02]  /*d3b0*/  F2FP.SATFINITE.E4M3.F32.PACK_AB_MERGE_C R0, R10, R11, RZ ;  /* 0x0000000b0a00723e */ /* 0x004fe400048070ff */
[----:B------:R-:W-:-:S05]  /*d3c0*/  F2FP.SATFINITE.E4M3.F32.PACK_AB_MERGE_C R28, R8, R9, RZ ;  /* 0x00000009081c723e */ /* 0x000fca00048070ff */
[----:B------:R-:W-:Y:S01]  /*d3d0*/  STL [R1+0x710], R28 ;  /* 0x0007101c01007387 */ /* 0x000fe20000100800 */
[----:B------:R-:W-:-:S03]  /*d3e0*/  F2FP.SATFINITE.E4M3.F32.PACK_AB_MERGE_C R24, R6, R7, RZ ;  /* 0x000000070618723e */ /* 0x000fc600048070ff */
[----:B------:R1:W-:Y:S04]  /*d3f0*/  STL [R1+0xc], R0 ;  /* 0x00000c0001007387 */ /* 0x0003e80000100800 */
[----:B------:R-:W-:Y:S01]  /*d400*/  STL [R1+0x714], R24 ;  /* 0x0007141801007387 */ /* 0x000fe20000100800 */
[----:B------:R-:W-:-:S03]  /*d410*/  F2FP.SATFINITE.E4M3.F32.PACK_AB_MERGE_C R4, R4, R5, RZ ;  /* 0x000000050404723e */ /* 0x000fc600048070ff */
[----:B------:R-:W2:Y:S04]  /*d420*/  LDL.LU R13, [R1+0xc4] ;  /* 0x0000c400010d7983 */ /* 0x000ea80000300800 */
[----:B------:R-:W-:Y:S01]  /*d430*/  STL [R1+0x4], R4 ;  /* 0x0000040401007387 */ /* 0x000fe20000100800 */
[----:B-1----:R-:W-:-:S03]  /*d440*/  F2FP.SATFINITE.E4M3.F32.PACK_AB_MERGE_C R0, R2, R3, RZ ;  /* 0x000000030200723e */ /* 0x002fc600048070ff */
[----:B------:R-:W3:Y:S04]  /*d450*/  LDL.LU R23, [R1+0xc8] ;  /* 0x0000c80001177983 */ /* 0x000ee80000300800 */
[----:B------:R-:W-:Y:S04]  /*d460*/  STL [R1], R0 ;  /* 0x0000000001007387 */ /* 0x000fe80000100800 */
[----:B---3--:R1:W-:Y:S04]  /*d470*/  STL [R1+0x750], R23 ;  /* 0x0007501701007387 */ /* 0x0083e80000100800 */
[----:B-1----:R-:W2:Y:S04]  /*d480*/  LDL.LU R23, [R1+0xc0] ;  /* 0x0000c00001177983 */ /* 0x002ea80000300800 */
[----:B------:R-:W3:Y:S04]  /*d490*/  LDL.LU R11, [R1+0xcc] ;  /* 0x0000cc00010b7983 */ /* 0x000ee80000300800 */
[----:B------:R-:W4:Y:S04]  /*d4a0*/  LDL.LU R8, [R1+0x74] ;  /* 0x0000740001087983 */ /* 0x000f280000300800 */
[----:B------:R-:W5:Y:S04]  /*d4b0*/  LDL.LU R27, [R1+0x7c] ;  /* 0x00007c00011b7983 */ /* 0x000f680000300800 */
[----:B-----5:R1:W-:Y:S04]  /*d4c0*/  STL [R1+0x74c], R27 ;  /* 0x00074c1b01007387 */ /* 0x0203e80000100800 */
[----:B-1----:R-:W4:Y:S04]  /*d4d0*/  LDL.LU R27, [R1+0x70] ;  /* 0x00007000011b7983 */ /* 0x002f280000300800 */
[----:B------:R-:W5:Y:S04]  /*d4e0*/  LDL.LU R6, [R1+0x64] ;  /* 0x0000640001067983 */ /* 0x000f680000300800 */
[----:B-----5:R1:W-:Y:S04]  /*d4f0*/  STL [R1+0x748], R6 ;  /* 0x0007480601007387 */ /* 0x0203e80000100800 */
[----:B-1----:R-:W5:Y:S04]  /*d500*/  LDL.LU R6, [R1+0x78] ;  /* 0x0000780001067983 */ /* 0x002f680000300800 */
[----:B------:R-:W2:Y:S04]  /*d510*/  LDL.LU R4, [R1+0x6c] ;  /* 0x00006c0001047983 */ /* 0x000ea80000300800 */
[----:B--2---:R1:W-:Y:S04]  /*d520*/  STL [R1+0x744], R4 ;  /* 0x0007440401007387 */ /* 0x0043e80000100800 */
[----:B-1----:R-:W2:Y:S04]  /*d530*/  LDL.LU R4, [R1+0x60] ;  /* 0x0000600001047983 */ /* 0x002ea80000300800 */
[----:B------:R-:W3:Y:S04]  /*d540*/  LDL.LU R26, [R1+0x134] ;  /* 0x00013400011a7983 */ /* 0x000ee80000300800 */
[----:B---3--:R1:W-:Y:S04]  /*d550*/  STL [R1+0x740], R26 ;  /* 0x0007401a01007387 */ /* 0x0083e80000100800 */
[----:B-1----:R-:W3:Y:S04]  /*d560*/  LDL.LU R26, [R1+0x68] ;  /* 0x00006800011a7983 */ /* 0x002ee80000300800 */
[----:B------:R-:W4:Y:S04]  /*d570*/  LDL.LU R25, [R1+0x13c] ;  /* 0x00013c0001197983 */ /* 0x000f280000300800 */
[----:B----4-:R1:W-:Y:S04]  /*d580*/  STL [R1+0x73c], R25 ;  /* 0x00073c1901007387 */ /* 0x0103e80000100800 */
        /* <DEDUP_REMOVED lines=22> */
[----:B------:R-:W3:Y:S04]  /*d6f0*/  LDL.LU R10, [R1+0x114] ;  /* 0x00011400010a7983 */ /* 0x000ee80000300800 */
[----:B------:R-:W3:Y:S04]  /*d700*/  LDL.LU R20, [R1+0x118] ;  /* 0x0001180001147983 */ /* 0x000ee80000300800 */
[----:B------:R-:W3:Y:S04]  /*d710*/  LDL.LU R12, [R1+0x11c] ;  /* 0x00011c00010c7983 */ /* 0x000ee80000300800 */
[----:B------:R-:W3:Y:S04]  /*d720*/  LDL.LU R14, [R1+0x104] ;  /* 0x00010400010e7983 */ /* 0x000ee80000300800 */
[----:B------:R-:W4:Y:S04]  /*d730*/  LDL.LU R15, [R1+0x10c] ;  /* 0x00010c00010f7983 */ /* 0x000f280000300800 */
[----:B----4-:R1:W-:Y:S04]  /*d740*/  STL [R1+0x71c], R15 ;  /* 0x00071c0f01007387 */ /* 0x0103e80000100800 */
[----:B-1----:R-:W4:Y:S04]  /*d750*/  LDL.LU R15, [R1+0x100] ;  /* 0x00010000010f7983 */ /* 0x002f280000300800 */
[----:B------:R-:W5:Y:S01]  /*d760*/  LDL.LU R24, [R1+0xf0] ;  /* 0x0000f00001187983 */ /* 0x000f620000300800 */
[----:B------:R-:W-:-:S03]  /*d770*/  F2FP.SATFINITE.E4M3.F32.PACK_AB_MERGE_C R13, R13, R23, RZ ;  /* 0x000000170d0d723e */ /* 0x000fc600048070ff */
[----:B-----5:R1:W-:Y:S04]  /*d780*/  STL [R1+0x718], R24 ;  /* 0x0007181801007387 */ /* 0x0203e80000100800 */
[----:B-1----:R-:W5:Y:S04]  /*d790*/  LDL.LU R24, [R1+0x108] ;  /* 0x0001080001187983 */ /* 0x002f680000300800 */
[----:B------:R-:W5:Y:S04]  /*d7a0*/  LDL.LU R28, [R1+0xf4] ;  /* 0x0000f400011c7983 */ /* 0x000f680000300800 */
[----:B------:R-:W5:Y:S04]  /*d7b0*/  LDL.LU R29, [R1+0xf8] ;  /* 0x0000f800011d7983 */ /* 0x000f680000300800 */
[----:B------:R-:W5:Y:S04]  /*d7c0*/  LDL.LU R19, [R1+0xfc] ;  /* 0x0000fc0001137983 */ /* 0x000f680000300800 */
[----:B------:R-:W5:Y:S04]  /*d7d0*/  LDL.LU R18, [R1+0x150] ;  /* 0x0001500001127983 */ /* 0x000f680000300800 */
[----:B------:R-:W5:Y:S04]  /*d7e0*/  LDL.LU R16, [R1+0x154] ;  /* 0x0001540001107983 */ /* 0x000f680000300800 */
[----:B------:R-:W5:Y:S04]  /*d7f0*/  LDL.LU R17, [R1+0x15c] ;  /* 0x00015c0001117983 */ /* 0x000f680000300800 */
[----:B------:R-:W5:Y:S04]  /*d800*/  LDL.LU R22, [R1+0x144] ;  /* 0x0001440001167983 */ /* 0x000f680000300800 */
[----:B------:R-:W2:Y:S01]  /*d810*/  LDL.LU R23, [R1+0x750] ;  /* 0x0007500001177983 */ /* 0x000ea20000300800 */
[----:B------:R-:W-:-:S02]  /*d820*/  F2FP.SATFINITE.E4M3.F32.PACK_AB_MERGE_C R8, R8, R27, RZ ;  /* 0x0000001b0808723e */ /* 0x000fc400048070ff */
[----:B--2---:R-:W-:Y:S02]  /*d830*/  F2FP.SATFINITE.E4M3.F32.PACK_AB_MERGE_C R11, R11, R23, RZ ;  /* 0x000000170b0b723e */ /* 0x004fe400048070ff */
[----:B------:R-:W2:Y:S04]  /*d840*/  LDL.LU R23, [R1+0x14c] ;  /* 0x00014c0001177983 */ /* 0x000ea80000300800 */
[----:B------:R-:W3:Y:S02]  /*d850*/  LDL.LU R27, [R1+0x74c] ;  /* 0x00074c00011b7983 */ /* 0x000ee40000300800 */
[----:B---3--:R-:W-:Y:S02]  /*d860*/  F2FP.SATFINITE.E4M3.F32.PACK_AB_MERGE_C R27, R27, R6, RZ ;  /* 0x000000061b1b723e */ /* 0x008fe400048070ff */
[----:B------:R-:W3:Y:S02]  /*d870*/  LDL.LU R6, [R1+0x748] ;  /* 0x0007480001067983 */ /* 0x000ee40000300800 */
[----:B---3--:R-:W-:-:S02]  /*d880*/  F2FP.SATFINITE.E4M3.F32.PACK_AB_MERGE_C R6, R6, R4, RZ ;  /* 0x000000040606723e */ /* 0x008fc400048070ff */
[----:B------:R-:W3:Y:S02]  /*d890*/  LDL.LU R4, [R1+0x744] ;  /* 0x0007440001047983 */ /* 0x000ee40000300800 */
[----:B---3--:R-:W-:Y:S02]  /*d8a0*/  F2FP.SATFINITE.E4M3.F32.PACK_AB_MERGE_C R4, R4, R26, RZ ;  /* 0x0000001a0404723e */ /* 0x008fe400048070ff */
        /* <DEDUP_REMOVED lines=16> */
[----:B------:R-:W3:Y:S01]  /*d9b0*/  LDL.LU R21, [R1+0x720] ;  /* 0x0007200001157983 */ /* 0x000ee20000300800 */
[----:B------:R-:W-:Y:S02]  /*d9c0*/  F2FP.SATFINITE.E4M3.F32.PACK_AB_MERGE_C R12, R12, R20, RZ ;  /* 0x000000140c0c723e */ /* 0x000fe400048070ff */
[----:B----4-:R-:W-:Y:S02]  /*d9d0*/  F2FP.SATFINITE.E4M3.F32.PACK_AB_MERGE_C R14, R14, R15, RZ ;  /* 0x0000000f0e0e723e */ /* 0x010fe400048070ff */
[----:B---3--:R-:W-:Y:S02]  /*d9e0*/  F2FP.SATFINITE.E4M3.F32.PACK_AB_MERGE_C R10, R10, R21, RZ ;  /* 0x000000150a0a723e */ /* 0x008fe400048070ff */
[----:B------:R-:W3:Y:S04]  /*d9f0*/  LDL.LU R21, [R1+0x6d4] ;  /* 0x0006d40001157983 */ /* 0x000ee80000300800 */
[----:B------:R-:W4:Y:S04]  /*da00*/  LDL R20, [R1+0x6c0] ;  /* 0x0006c00001147983 */ /* 0x000f280000100800 */
[----:B------:R-:W5:Y:S04]  /*da10*/  LDL.LU R15, [R1+0x71c] ;  /* 0x00071c00010f7983 */ /* 0x000f680000300800 */
[----:B------:R1:W-:Y:S04]  /*da20*/  STL [R1+0x6f4], R14 ;  /* 0x0006f40e01007387 */ /* 0x0003e80000100800 */
[----:B-1----:R-:W2:Y:S01]  /*da30*/  LDL.LU R14, [R1+0x148] ;  /* 0x00014800010e7983 */ /* 0x002ea20000300800 */
[----:B-----5:R-:W-:-:S03]  /*da40*/  F2FP.SATFINITE.E4M3.F32.PACK_AB_MERGE_C R15, R15, R24, RZ ;  /* 0x000000180f0f723e */ /* 0x020fc600048070ff */
[----:B------:R-:W5:Y:S04]  /*da50*/  LDL.LU R24, [R1+0x718] ;  /* 0x0007180001187983 */ /* 0x000f680000300800 */
[----:B------:R1:W-:Y:S04]  /*da60*/  STL [R1+0x6f8], R15 ;  /* 0x0006f80f01007387 */ /* 0x0003e80000100800 */
[----:B-1----:R-:W3:Y:S01]  /*da70*/  LDL.LU R15, [R1+0x140] ;  /* 0x00014000010f7983 */ /* 0x002ee20000300800 */
[----:B------:R-:W-:Y:S02]  /*da80*/  F2FP.SATFINITE.E4M3.F32.PACK_AB_MERGE_C R19, R19, R29, RZ ;  /* 0x0000001d1313723e */ /* 0x000fe400048070ff */
[----:B------:R-:W-:-:S02]  /*da90*/  F2FP.SATFINITE.E4M3.F32.PACK_AB_MERGE_C R16, R16, R18, RZ ;  /* 0x000000121010723e */ /* 0x000fc400048070ff */
[----:B-----5:R-:W-:Y:S02]  /*daa0*/  F2FP.SATFINITE.E4M3.F32.PACK_AB_MERGE_C R28, R28, R24, RZ ;  /* 0x000000181c1c723e */ /* 0x020fe400048070ff */
[----:B------:R-:W5:Y:S04]  /*dab0*/  LDL.LU R24, [R1+0x714] ;  /* 0x0007140001187983 */ /* 0x000f680000300800 */
[----:B------:R1:W-:Y:S04]  /*dac0*/  STL [R1+0x40], R28 ;  /* 0x0000401c01007387 */ /* 0x0003e80000100800 */
[----:B-1----:R-:W5:Y:S04]  /*dad0*/  LDL.LU R28, [R1+0x710] ;  /* 0x00071000011c7983 */ /* 0x002f680000300800 */
[----:B------:R-:W5:Y:S04]  /*dae0*/  LDL.LU R29, [R1+0x70c] ;  /* 0x00070c00011d7983 */ /* 0x000f680000300800 */
[----:B------:R1:W-:Y:S04]  /*daf0*/  STL [R1+0x38], R19 ;  /* 0x0000381301007387 */ /* 0x0003e80000100800 */
[----:B-1----:R-:W5:Y:S04]  /*db00*/  LDL.LU R19, [R1+0x708] ;  /* 0x0007080001137983 */ /* 0x002f680000300800 */
[----:B------:R-:W5:Y:S04]  /*db10*/  LDL.LU R18, [R1+0x704] ;  /* 0x0007040001127983 */ /* 0x000f680000300800 */
[----:B------:R1:W-:Y:S04]  /*db20*/  STL [R1+0x6fc], R16 ;  /* 0x0006fc1001007387 */ /* 0x0003e80000100800 */
[----:B-1----:R-:W5:Y:S01]  /*db30*/  LDL.LU R16, [R1+0x158] ;  /* 0x0001580001107983 */ /* 0x002f620000300800 */
[----:B---3--:R-:W-:-:S02]  /*db40*/  F2FP.SATFINITE.E4M3.F32.PACK_AB_MERGE_C R15, R22, R15, RZ ;  /* 0x0000000f160f723e */ /* 0x008fc400048070ff */
[----:B------:R-:W1:Y:S01]  /*db50*/  S2R R22, SR_TID.X ;  /* 0x0000000000167919 */ /* 0x000e620000002100 */
[----:B--2---:R-:W-:Y:S02]  /*db60*/  F2FP.SATFINITE.E4M3.F32.PACK_AB_MERGE_C R14, R23, R14, RZ ;  /* 0x0000000e170e723e */ /* 0x004fe400048070ff */
[----:B------:R-:W-:Y:S02]  /*db70*/  LOP3.LUT R2, R2, 0xffff, RZ, 0xc0, !PT ;  /* 0x0000ffff02027812 */ /* 0x000fe400078ec0ff */
[----:B------:R-:W-:Y:S01]  /*db80*/  LOP3.LUT R13, R13, 0xffff, RZ, 0xc0, !PT ;  /* 0x0000ffff0d0d7812 */ /* 0x000fe200078ec0ff */
[----:B-1----:R-:W-:Y:S02]  /*db90*/  IMAD.SHL.U32 R22, R22, 0x20, RZ ;  /* 0x0000002016167824 */ /* 0x002fe400078e00ff */
[----:B----4-:R-:W-:Y:S01]  /*dba0*/  VIADD R20, R20, 0x1 ;  /* 0x0000000114147836 */ /* 0x010fe20000000000 */
[----:B0-----:R-:W-:Y:S01]  /*dbb0*/  ULEA UR4, UR5, UR4, 0x18 ;  /* 0x0000000405047291 */ /* 0x001fe2000f8ec03f */
[----:B------:R-:W-:-:S03]  /*dbc0*/  LOP3.LUT R21, R21, 0xf0, RZ, 0xc0, !PT ;  /* 0x000000f015157812 */ /* 0x000fc600078ec0ff */
[----:B------:R-:W-:Y:S02]  /*dbd0*/  ISETP.GE.AND P0, PT, R20, UR9, PT ;  /* 0x0000000914007c0c */ /* 0x000fe4000bf06270 */
[----:B------:R-:W-:Y:S02]  /*dbe0*/  LOP3.LUT R9, R9, 0xffff, RZ, 0xc0, !PT ;  /* 0x0000ffff09097812 */ /* 0x000fe400078ec0ff */
[----:B-----5:R-:W-:Y:S02]  /*dbf0*/  LOP3.LUT R18, R18, 0xffff, RZ, 0xc0, !PT ;  /* 0x0000ffff12127812 */ /* 0x020fe400078ec0ff */
[----:B------:R-:W-:Y:S02]  /*dc00*/  F2FP.SATFINITE.E4M3.F32.PACK_AB_MERGE_C R17, R17, R16, RZ ;  /* 0x000000101111723e */ /* 0x000fe400048070ff */
[----:B------:R-:W-:-:S03]  /*dc10*/  LOP3.LUT R16, R0, 0xffff, RZ, 0xc0, !PT ;  /* 0x0000ffff00107812 */ /* 0x000fc600078ec0ff */
[----:B------:R0:W-:Y:S01]  /*dc20*/  STL [R1+0x700], R17 ;  /* 0x0007001101007387 */ /* 0x0001e20000100800 */
[----:B------:R-:W-:-:S03]  /*dc30*/  LOP3.LUT R0, R22, 0x200, RZ, 0xc0, !PT ;  /* 0x0000020016007812 */ /* 0x000fc600078ec0ff */
[----:B------:R-:W-:Y:S01]  /*dc40*/  STL [R1+0x34], R15 ;  /* 0x0000340f01007387 */ /* 0x000fe20000100800 */
[----:B------:R-:W-:-:S03]  /*dc50*/  PRMT R22, R18, 0x3340, R13 ;  /* 0x0000334012167816 */ /* 0x000fc6000000000d */
[----:B------:R-:W-:Y:S01]  /*dc60*/  STL [R1+0x30], R14 ;  /* 0x0000300e01007387 */ /* 0x000fe20000100800 */
[----:B0-----:R-:W-:Y:S02]  /*dc70*/  LOP3.LUT R17, R19, 0xffff, RZ, 0xc0, !PT ;  /* 0x0000ffff13117812 */ /* 0x001fe400078ec0ff */
[----:B------:R-:W-:Y:S01]  /*dc80*/  LOP3.LUT R19, R11, 0xffff, RZ, 0xc0, !PT ;  /* 0x0000ffff0b137812 */ /* 0x000fe200078ec0ff */
[----:B------:R0:W-:Y:S01]  /*dc90*/  STL [R1+0x10], R2 ;  /* 0x0000100201007387 */ /* 0x0001e20000100800 */
[----:B------:R-:W-:Y:S02]  /*dca0*/  PRMT R11, R16, 0x3340, R1 ;  /* 0x00003340100b7816 */ /* 0x000fe40000000001 */
[----:B------:R-:W-:Y:S02]  /*dcb0*/  PRMT R23, R17, 0x3340, R19 ;  /* 0x0000334011177816 */ /* 0x000fe40000000013 */
[----:B0-----:R-:W-:-:S04]  /*dcc0*/  PRMT R2, R2, 0x3340, R1 ;  /* 0x0000334002027816 */ /* 0x001fc80000000001 */
[----:B------:R-:W-:Y:S02]  /*dcd0*/  PRMT R14, R22, 0x5410, R2 ;  /* 0x00005410160e7816 */ /* 0x000fe40000000002 */
[----:B------:R-:W-:Y:S02]  /*dce0*/  PRMT R2, R23, 0x5410, R11 ;  /* 0x0000541017027816 */ /* 0x000fe4000000000b */
[----:B------:R-:W-:Y:S01]  /*dcf0*/  LOP3.LUT R15, R29, 0xffff, RZ, 0xc0, !PT ;  /* 0x0000ffff1d0f7812 */ /* 0x000fe200078ec0ff */
[----:B------:R-:W-:Y:S04]  /*dd00*/  STL [R1+0x28], R14 ;  /* 0x0000280e01007387 */ /* 0x000fe80000100800 */
[----:B------:R-:W2:Y:S04]  /*dd10*/  LDL.LU R29, [R1] ;  /* 0x00000000011d7983 */ /* 0x000ea80000300800 */
[----:B------:R0:W-:Y:S02]  /*dd20*/  STL [R1+0x24], R2 ;  /* 0x0000240201007387 */ /* 0x0001e40000100800 */
[----:B0-----:R-:W0:Y:S01]  /*dd30*/  S2R R2, SR_TID.X ;  /* 0x0000000000027919 */ /* 0x001e220000002100 */
[----:B------:R-:W-:-:S02]  /*dd40*/  LOP3.LUT R20, R24, 0xffff, RZ, 0xc0, !PT ;  /* 0x0000ffff18147812 */ /* 0x000fc400078ec0ff */
[----:B------:R-:W-:Y:S02]  /*dd50*/  LOP3.LUT R23, R28, 0xffff, RZ, 0xc0, !PT ;  /* 0x0000ffff1c177812 */ /* 0x000fe400078ec0ff */
[----:B------:R-:W-:Y:S02]  /*dd60*/  LOP3.LUT R24, R6, 0xffff, RZ, 0xc0, !PT ;  /* 0x0000ffff06187812 */ /* 0x000fe400078ec0ff */
[----:B------:R-:W-:Y:S02]  /*dd70*/  LOP3.LUT R22, R7, 0xffff, RZ, 0xc0, !PT ;  /* 0x0000ffff07167812 */ /* 0x000fe400078ec0ff */
[----:B------:R-:W-:Y:S02]  /*dd80*/  LOP3.LUT R28, R8, 0xffff, RZ, 0xc0, !PT ;  /* 0x0000ffff081c7812 */ /* 0x000fe400078ec0ff */
[----:B------:R-:W-:Y:S02]  /*dd90*/  PRMT R7, R23, 0x3340, R24 ;  /* 0x0000334017077816 */ /* 0x000fe40000000018 */
[----:B------:R-:W-:-:S02]  /*dda0*/  IADD3 R0, R0, UR4, R21 ;  /* 0x0000000400007c10 */ /* 0x000fc4000fffe015 */
[----:B------:R-:W-:Y:S02]  /*ddb0*/  LOP3.LUT R21, R4, 0xffff, RZ, 0xc0, !PT ;  /* 0x0000ffff04157812 */ /* 0x000fe400078ec0ff */
[----:B------:R-:W-:Y:S02]  /*ddc0*/  PRMT R11, R9, 0x3340, R1 ;  /* 0x00003340090b7816 */ /* 0x000fe40000000001 */
[----:B------:R-:W-:Y:S02]  /*ddd0*/  PRMT R6, R20, 0x3340, R21 ;  /* 0x0000334014067816 */ /* 0x000fe40000000015 */
[----:B------:R-:W-:Y:S02]  /*dde0*/  LOP3.LUT R14, R3, 0xffff, RZ, 0xc0, !PT ;  /* 0x0000ffff030e7812 */ /* 0x000fe400078ec0ff */
[----:B0-----:R-:W-:Y:S02]  /*ddf0*/  LOP3.LUT R8, R2, 0x20, RZ, 0xc0, !PT ;  /* 0x0000002002087812 */ /* 0x001fe400078ec0ff */
[----:B------:R-:W-:-:S04]  /*de00*/  PRMT R2, R22, 0x3340, R1 ;  /* 0x0000334016027816 */ /* 0x000fc80000000001 */
[----:B------:R-:W-:Y:S02]  /*de10*/  PRMT R2, R7, 0x5410, R2 ;  /* 0x0000541007027816 */ /* 0x000fe40000000002 */
[----:B------:R-:W3:Y:S01]  /*de20*/  LDL.LU R7, [R1+0x4] ;  /* 0x0000040001077983 */ /* 0x000ee20000300800 */
[----:B------:R-:W-:Y:S01]  /*de30*/  PRMT R11, R6, 0x5410, R11 ;  /* 0x00005410060b7816 */ /* 0x000fe2000000000b */
[----:B------:R-:W-:Y:S02]  /*de40*/  IMAD R0, R8, 0x8, R0 ;  /* 0x0000000808007824 */ /* 0x000fe400078e0200 */
[----:B------:R0:W-:Y:S01]  /*de50*/  STL [R1+0x6f0], R2 ;  /* 0x0006f00201007387 */ /* 0x0001e20000100800 */
[----:B------:R-:W-:Y:S02]  /*de60*/  PRMT R3, R14, 0x3340, R1 ;  /* 0x000033400e037816 */ /* 0x000fe40000000001 */
[----:B------:R-:W-:Y:S01]  /*de70*/  PRMT R4, R15, 0x3340, R28 ;  /* 0x000033400f047816 */ /* 0x000fe2000000001c */
[----:B0-----:R-:W4:Y:S04]  /*de80*/  LDL.LU R2, [R1+0xc] ;  /* 0x00000c0001027983 */ /* 0x001f280000300800 */
[----:B------:R-:W-:Y:S04]  /*de90*/  STL [R1+0x6ec], R11 ;  /* 0x0006ec0b01007387 */ /* 0x000fe80000100800 */
[----:B------:R0:W-:Y:S01]  /*dea0*/  STL [R1+0x6e8], R0 ;  /* 0x0006e80001007387 */ /* 0x0001e20000100800 */
[----:B------:R-:W-:-:S02]  /*deb0*/  LOP3.LUT R8, R26, 0xffff, RZ, 0xc0, !PT ;  /* 0x0000ffff1a087812 */ /* 0x000fc400078ec0ff */
[----:B0-----:R-:W-:-:S05]  /*dec0*/  PRMT R0, R4, 0x5410, R3 ;  /* 0x0000541004007816 */ /* 0x001fca0000000003 */
[----:B------:R0:W-:Y:S04]  /*ded0*/  STL [R1+0x3c], R0 ;  /* 0x00003c0001007387 */ /* 0x0001e80000100800 */
[----:B------:R-:W5:Y:S01]  /*dee0*/  LDL.LU R26, [R1+0x10] ;  /* 0x00001000011a7983 */ /* 0x000f620000300800 */
[----:B------:R-:W-:Y:S02]  /*def0*/  LOP3.LUT R6, R27, 0xffff, RZ, 0xc0, !PT ;  /* 0x0000ffff1b067812 */ /* 0x000fe400078ec0ff */
[----:B------:R-:W-:Y:S02]  /*df00*/  LOP3.LUT R5, R5, 0xffff, RZ, 0xc0, !PT ;  /* 0x0000ffff05057812 */ /* 0x000fe400078ec0ff */
[----:B0-----:R-:W-:Y:S02]  /*df10*/  LOP3.LUT R0, R12, 0xffff, RZ, 0xc0, !PT ;  /* 0x0000ffff0c007812 */ /* 0x001fe400078ec0ff */
[----:B------:R-:W-:-:S02]  /*df20*/  LOP3.LUT R11, R25, 0xffff, RZ, 0xc0, !PT ;  /* 0x0000ffff190b7812 */ /* 0x000fc400078ec0ff */
[----:B------:R-:W-:Y:S02]  /*df30*/  SHF.R.U32.HI R19, RZ, 0x8, R19 ;  /* 0x00000008ff137819 */ /* 0x000fe40000011613 */
[----:B------:R-:W-:Y:S02]  /*df40*/  SHF.R.U32.HI R23, RZ, 0x8, R23 ;  /* 0x00000008ff177819 */ /* 0x000fe40000011617 */
[----:B------:R-:W-:Y:S02]  /*df50*/  SHF.R.U32.HI R24, RZ, 0x8, R24 ;  /* 0x00000008ff187819 */ /* 0x000fe40000011618 */
[----:B------:R-:W-:Y:S02]  /*df60*/  LOP3.LUT R19, R19, 0xffff, RZ, 0xc0, !PT ;  /* 0x0000ffff13137812 */ /* 0x000fe400078ec0ff */
[----:B------:R-:W-:Y:S02]  /*df70*/  LOP3.LUT R24, R24, 0xffff, RZ, 0xc0, !PT ;  /* 0x0000ffff18187812 */ /* 0x000fe400078ec0ff */
[----:B------:R-:W-:-:S02]  /*df80*/  LOP3.LUT R23, R23, 0xffff, RZ, 0xc0, !PT ;  /* 0x0000ffff17177812 */ /* 0x000fc400078ec0ff */
[----:B------:R-:W-:Y:S02]  /*df90*/  SHF.R.U32.HI R22, RZ, 0x8, R22 ;  /* 0x00000008ff167819 */ /* 0x000fe40000011616 */
[----:B------:R-:W-:Y:S02]  /*dfa0*/  SHF.R.U32.HI R21, RZ, 0x8, R21 ;  /* 0x00000008ff157819 */ /* 0x000fe40000011615 */
[----:B---3--:R-:W-:Y:S02]  /*dfb0*/  LOP3.LUT R4, R7, 0xffff, RZ, 0xc0, !PT ;  /* 0x0000ffff07047812 */ /* 0x008fe400078ec0ff */
[----:B--2---:R-:W-:-:S05]  /*dfc0*/  LOP3.LUT R7, R29, 0xffff, RZ, 0xc0, !PT ;  /* 0x0000ffff1d077812 */ /* 0x004fca00078ec0ff */
[----:B------:R-:W-:Y:S01]  /*dfd0*/  IMAD.MOV.U32 R12, RZ, RZ, R7 ;  /* 0x000000ffff0c7224 */ /* 0x000fe200078e0007 */
[----:B------:R0:W-:Y:S01]  /*dfe0*/  STL [R1+0x2c], R7 ;  /* 0x00002c0701007387 */ /* 0x0001e20000100800 */
[----:B----4-:R-:W-:Y:S02]  /*dff0*/  LOP3.LUT R3, R2, 0xffff, RZ, 0xc0, !PT ;  /* 0x0000ffff02037812 */ /* 0x010fe400078ec0ff */
[----:B------:R-:W-:Y:S02]  /*e000*/  LOP3.LUT R2, R10, 0xffff, RZ, 0xc0, !PT ;  /* 0x0000ffff0a027812 */ /* 0x000fe400078ec0ff */
[----:B------:R-:W-:Y:S02]  /*e010*/  SHF.R.U32.HI R10, RZ, 0x8, R18 ;  /* 0x00000008ff0a7819 */ /* 0x000fe40000011612 */
[----:B0-----:R-:W-:Y:S02]  /*e020*/  SHF.R.U32.HI R7, RZ, 0x8, R13 ;  /* 0x00000008ff077819 */ /* 0x001fe4000001160d */
[----:B------:R-:W-:-:S02]  /*e030*/  PRMT R13, R5, 0x3340, R1 ;  /* 0x00003340050d7816 */ /* 0x000fc40000000001 */
[----:B------:R-:W-:Y:S02]  /*e040*/  PRMT R18, R3, 0x3340, R6 ;  /* 0x0000334003127816 */ /* 0x000fe40000000006 */
[----:B------:R-:W-:Y:S02]  /*e050*/  PRMT R29, R0, 0x3340, R1 ;  /* 0x00003340001d7816 */ /* 0x000fe40000000001 */
[----:B------:R-:W-:Y:S02]  /*e060*/  PRMT R12, R12, 0x3340, R11 ;  /* 0x000033400c0c7816 */ /* 0x000fe4000000000b */
[----:B------:R-:W-:Y:S02]  /*e070*/  LOP3.LUT R7, R7, 0xffff, RZ, 0xc0, !PT ;  /* 0x0000ffff07077812 */ /* 0x000fe400078ec0ff */
[----:B------:R-:W-:Y:S02]  /*e080*/  LOP3.LUT R10, R10, 0xffff, RZ, 0xc0, !PT ;  /* 0x0000ffff0a0a7812 */ /* 0x000fe400078ec0ff */
[----:B------:R-:W-:-:S02]  /*e090*/  PRMT R13, R18, 0x5410, R13 ;  /* 0x00005410120d7816 */ /* 0x000fc4000000000d */
[----:B------:R-:W-:Y:S02]  /*e0a0*/  PRMT R27, R2, 0x3340, R1 ;  /* 0x00003340021b7816 */ /* 0x000fe40000000001 */
[----:B------:R-:W-:Y:S02]  /*e0b0*/  PRMT R25, R4, 0x3340, R8 ;  /* 0x0000334004197816 */ /* 0x000fe40000000008 */
[----:B------:R-:W-:Y:S02]  /*e0c0*/  PRMT R29, R12, 0x5410, R29 ;  /* 0x000054100c1d7816 */ /* 0x000fe4000000001d */
[----:B------:R-:W-:Y:S02]  /*e0d0*/  PRMT R7, R10, 0x3340, R7 ;  /* 0x000033400a077816 */ /* 0x000fe40000000007 */
[----:B------:R-:W-:Y:S01]  /*e0e0*/  SHF.R.U32.HI R12, RZ, 0x8, R17 ;  /* 0x00000008ff0c7819 */ /* 0x000fe20000011611 */
[----:B------:R0:W-:Y:S01]  /*e0f0*/  STL [R1+0x4], R13 ;  /* 0x0000040d01007387 */ /* 0x0001e20000100800 */
[----:B-----5:R-:W-:-:S02]  /*e100*/  SHF.R.U32.HI R10, RZ, 0x8, R26 ;  /* 0x00000008ff0a7819 */ /* 0x020fc4000001161a */
[----:B------:R-:W-:Y:S01]  /*e110*/  PRMT R27, R25, 0x5410, R27 ;  /* 0x00005410191b7816 */ /* 0x000fe2000000001b */
[----:B------:R-:W2:Y:S01]  /*e120*/  LDL.LU R17, [R1+0x700] ;  /* 0x0007000001117983 */ /* 0x000ea20000300800 */
[----:B------:R-:W-:Y:S02]  /*e130*/  LOP3.LUT R25, R12, 0xffff, RZ, 0xc0, !PT ;  /* 0x0000ffff0c197812 */ /* 0x000fe400078ec0ff */
[----:B------:R-:W-:Y:S02]  /*e140*/  LOP3.LUT R10, R10, 0xffff, RZ, 0xc0, !PT ;  /* 0x0000ffff0a0a7812 */ /* 0x000fe400078ec0ff */
[----:B0-----:R-:W-:Y:S02]  /*e150*/  SHF.R.U32.HI R13, RZ, 0x8, R16 ;  /* 0x00000008ff0d7819 */ /* 0x001fe40000011610 */
[----:B------:R-:W-:Y:S01]  /*e160*/  PRMT R12, R10, 0x3340, R1 ;  /* 0x000033400a0c7816 */ /* 0x000fe20000000001 */
[----:B------:R-:W3:Y:S01]  /*e170*/  LDL.LU R16, [R1+0x6fc] ;  /* 0x0006fc0001107983 */ /* 0x000ee20000300800 */
[----:B------:R-:W-:-:S02]  /*e180*/  LOP3.LUT R18, R13, 0xffff, RZ, 0xc0, !PT ;  /* 0x0000ffff0d127812 */ /* 0x000fc400078ec0ff */
[----:B------:R-:W-:Y:S02]  /*e190*/  PRMT R13, R25, 0x3340, R19 ;  /* 0x00003340190d7816 */ /* 0x000fe40000000013 */
[----:B------:R-:W-:Y:S02]  /*e1a0*/  PRMT R19, R23, 0x3340, R24 ;  /* 0x0000334017137816 */ /* 0x000fe40000000018 */
[----:B------:R-:W-:Y:S02]  /*e1b0*/  SHF.R.U32.HI R10, RZ, 0x8, R20 ;  /* 0x00000008ff0a7819 */ /* 0x000fe40000011614 */
[----:B------:R-:W-:Y:S02]  /*e1c0*/  SHF.R.U32.HI R24, RZ, 0x8, R9 ;  /* 0x00000008ff187819 */ /* 0x000fe40000011609 */
[----:B------:R-:W-:Y:S02]  /*e1d0*/  SHF.R.U32.HI R9, RZ, 0x8, R15 ;  /* 0x00000008ff097819 */ /* 0x000fe4000001160f */
[----:B------:R-:W-:Y:S01]  /*e1e0*/  SHF.R.U32.HI R25, RZ, 0x8, R28 ;  /* 0x00000008ff197819 */ /* 0x000fe2000001161c */
[----:B------:R-:W4:Y:S01]  /*e1f0*/  LDL.LU R15, [R1+0x6f8] ;  /* 0x0006f800010f7983 */ /* 0x000f220000300800 */
[----:B------:R-:W-:-:S02]  /*e200*/  LOP3.LUT R20, R22, 0xffff, RZ, 0xc0, !PT ;  /* 0x0000ffff16147812 */ /* 0x000fc400078ec0ff */
[----:B------:R-:W-:Y:S01]  /*e210*/  LOP3.LUT R10, R10, 0xffff, RZ, 0xc0, !PT ;  /* 0x0000ffff0a0a7812 */ /* 0x000fe200078ec0ff */
[----:B------:R-:W5:Y:S01]  /*e220*/  LDL.LU R28, [R1+0x2c] ;  /* 0x00002c00011c7983 */ /* 0x000f620000300800 */
[----:B------:R-:W-:Y:S02]  /*e230*/  LOP3.LUT R22, R21, 0xffff, RZ, 0xc0, !PT ;  /* 0x0000ffff15167812 */ /* 0x000fe400078ec0ff */
[----:B------:R-:W-:Y:S02]  /*e240*/  LOP3.LUT R25, R25, 0xffff, RZ, 0xc0, !PT ;  /* 0x0000ffff19197812 */ /* 0x000fe400078ec0ff */
[----:B------:R-:W-:Y:S02]  /*e250*/  LOP3.LUT R9, R9, 0xffff, RZ, 0xc0, !PT ;  /* 0x0000ffff09097812 */ /* 0x000fe400078ec0ff */
[----:B------:R-:W-:Y:S02]  /*e260*/  PRMT R22, R10, 0x3340, R22 ;  /* 0x000033400a167816 */ /* 0x000fe40000000016 */
[----:B------:R-:W-:Y:S01]  /*e270*/  PRMT R25, R9, 0x3340, R25 ;  /* 0x0000334009197816 */ /* 0x000fe20000000019 */
[----:B------:R-:W5:Y:S01]  /*e280*/  LDL.LU R10, [R1+0x24] ;  /* 0x00002400010a7983 */ /* 0x000f620000300800 */
[----:B------:R-:W-:-:S03]  /*e290*/  SHF.R.U32.HI R9, RZ, 0x8, R14 ;  /* 0x00000008ff097819 */ /* 0x000fc6000001160e */
[----:B------:R-:W2:Y:S01]  /*e2a0*/  LDL.LU R14, [R1+0x6f4] ;  /* 0x0006f400010e7983 */ /* 0x000ea20000300800 */
[----:B------:R-:W-:Y:S02]  /*e2b0*/  SHF.R.U32.HI R3, RZ, 0x8, R3 ;  /* 0x00000008ff037819 */ /* 0x000fe40000011603 */
[----:B------:R-:W-:Y:S02]  /*e2c0*/  SHF.R.U32.HI R4, RZ, 0x8, R4 ;  /* 0x00000008ff047819 */ /* 0x000fe40000011604 */
[----:B------:R-:W-:Y:S02]  /*e2d0*/  SHF.R.U32.HI R8, RZ, 0x8, R8 ;  /* 0x00000008ff087819 */ /* 0x000fe40000011608 */
[----:B------:R-:W-:Y:S02]  /*e2e0*/  LOP3.LUT R21, R3, 0xffff, RZ, 0xc0, !PT ;  /* 0x0000ffff03157812 */ /* 0x000fe400078ec0ff */
[----:B------:R-:W-:Y:S02]  /*e2f0*/  LOP3.LUT R3, R8, 0xffff, RZ, 0xc0, !PT ;  /* 0x0000ffff08037812 */ /* 0x000fe400078ec0ff */
[----:B------:R-:W-:Y:S01]  /*e300*/  LOP3.LUT R4, R4, 0xffff, RZ, 0xc0, !PT ;  /* 0x0000ffff04047812 */ /* 0x000fe200078ec0ff */
[----:B------:R-:W5:Y:S01]  /*e310*/  LDL.LU R8, [R1+0x28] ;  /* 0x0000280001087983 */ /* 0x000f620000300800 */
[----:B------:R-:W-:-:S02]  /*e320*/  SHF.R.U32.HI R6, RZ, 0x8, R6 ;  /* 0x00000008ff067819 */ /* 0x000fc40000011606 */
[----:B------:R-:W-:Y:S02]  /*e330*/  SHF.R.U32.HI R5, RZ, 0x8, R5 ;  /* 0x00000008ff057819 */ /* 0x000fe40000011605 */
[----:B------:R-:W-:Y:S02]  /*e340*/  PRMT R3, R4, 0x3340, R3 ;  /* 0x0000334004037816 */ /* 0x000fe40000000003 */
[----:B------:R-:W-:Y:S02]  /*e350*/  LOP3.LUT R6, R6, 0xffff, RZ, 0xc0, !PT ;  /* 0x0000ffff06067812 */ /* 0x000fe400078ec0ff */
[----:B------:R-:W-:Y:S02]  /*e360*/  LOP3.LUT R5, R5, 0xffff, RZ, 0xc0, !PT ;  /* 0x0000ffff05057812 */ /* 0x000fe400078ec0ff */
[----:B------:R-:W-:Y:S02]  /*e370*/  SHF.R.U32.HI R23, RZ, 0x8, R11 ;  /* 0x00000008ff177819 */ /* 0x000fe4000001160b */
[----:B------:R-:W-:-:S02]  /*e380*/  PRMT R21, R21, 0x3340, R6 ;  /* 0x0000334015157816 */ /* 0x000fc40000000006 */
[----:B------:R-:W-:Y:S02]  /*e390*/  PRMT R6, R5, 0x3340, R1 ;  /* 0x0000334005067816 */ /* 0x000fe40000000001 */
[----:B----4-:R-:W-:Y:S02]  /*e3a0*/  LOP3.LUT R5, R15, 0xffff, RZ, 0xc0, !PT ;  /* 0x0000ffff0f057812 */ /* 0x010fe400078ec0ff */
[----:B------:R-:W-:Y:S02]  /*e3b0*/  SHF.R.U32.HI R15, RZ, 0x8, R0 ;  /* 0x00000008ff0f7819 */ /* 0x000fe40000011600 */
[----:B--2---:R-:W-:Y:S02]  /*e3c0*/  LOP3.LUT R4, R14, 0xffff, RZ, 0xc0, !PT ;  /* 0x0000ffff0e047812 */ /* 0x004fe400078ec0ff */
[----:B------:R-:W-:Y:S02]  /*e3d0*/  SHF.R.U32.HI R14, RZ, 0x8, R2 ;  /* 0x00000008ff0e7819 */ /* 0x000fe40000011602 */
[----:B------:R-:W2:Y:S04]  /*e3e0*/  LDL.LU R2, [R1+0x6f0] ;  /* 0x0006f00001027983 */ /* 0x000ea80000300800 */
[----:B------:R-:W4:Y:S04]  /*e3f0*/  LDL.LU R11, [R1+0x6ec] ;  /* 0x0006ec00010b7983 */ /* 0x000f280000300800 */
[----:B------:R-:W4:Y:S01]  /*e400*/  LDL.LU R0, [R1+0x6e8] ;  /* 0x0006e80001007983 */ /* 0x000f220000300800 */
[----:B------:R-:W-:-:S02]  /*e410*/  LOP3.LUT R9, R9, 0xffff, RZ, 0xc0, !PT ;  /* 0x0000ffff09097812 */ /* 0x000fc400078ec0ff */
[----:B---3--:R-:W-:Y:S02]  /*e420*/  LOP3.LUT R16, R16, 0xffff, RZ, 0xc0, !PT ;  /* 0x0000ffff10107812 */ /* 0x008fe400078ec0ff */
[----:B------:R-:W-:Y:S02]  /*e430*/  LOP3.LUT R17, R17, 0xffff, RZ, 0xc0, !PT ;  /* 0x0000ffff11117812 */ /* 0x000fe400078ec0ff */
[----:B------:R-:W-:Y:S02]  /*e440*/  PRMT R26, R9, 0x3340, R1 ;  /* 0x00003340091a7816 */ /* 0x000fe40000000001 */
[----:B-----5:R-:W-:Y:S02]  /*e450*/  SHF.R.U32.HI R28, RZ, 0x8, R28 ;  /* 0x00000008ff1c7819 */ /* 0x020fe4000001161c */
[----:B------:R-:W-:Y:S02]  /*e460*/  PRMT R9, R10, 0x4210, R5 ;  /* 0x000042100a097816 */ /* 0x000fe40000000005 */
[----:B------:R-:W-:-:S02]  /*e470*/  PRMT R8, R8, 0x4210, R4 ;  /* 0x0000421008087816 */ /* 0x000fc40000000004 */
[----:B------:R-:W-:Y:S02]  /*e480*/  LOP3.LUT R15, R15, 0xffff, RZ, 0xc0, !PT ;  /* 0x0000ffff0f0f7812 */ /* 0x000fe400078ec0ff */
[----:B------:R-:W-:Y:S02]  /*e490*/  LOP3.LUT R23, R23, 0xffff, RZ, 0xc0, !PT ;  /* 0x0000ffff17177812 */ /* 0x000fe400078ec0ff */
[----:B------:R-:W-:Y:S02]  /*e4a0*/  LOP3.LUT R28, R28, 0xffff, RZ, 0xc0, !PT ;  /* 0x0000ffff1c1c7812 */ /* 0x000fe400078ec0ff */
[----:B------:R-:W-:Y:S02]  /*e4b0*/  PRMT R20, R20, 0x3340, R1 ;  /* 0x0000334014147816 */ /* 0x000fe40000000001 */
[----:B------:R-:W-:Y:S02]  /*e4c0*/  PRMT R23, R28, 0x3340, R23 ;  /* 0x000033401c177816 */ /* 0x000fe40000000017 */
[----:B------:R-:W-:-:S02]  /*e4d0*/  PRMT R19, R19, 0x5410, R20 ;  /* 0x0000541013137816 */ /* 0x000fc40000000014 */
[----:B------:R-:W-:Y:S02]  /*e4e0*/  PRMT R20, R25, 0x5410, R26 ;  /* 0x0000541019147816 */ /* 0x000fe4000000001a */
[----:B------:R-:W-:-:S04]  /*e4f0*/  PRMT R18, R18, 0x3340, R1 ;  /* 0x0000334012127816 */ /* 0x000fc80000000001 */
[----:B------:R-:W-:-:S04]  /*e500*/  PRMT R18, R13, 0x5410, R18 ;  /* 0x000054100d127816 */ /* 0x000fc80000000012 */
[----:B------:R-:W-:Y:S01]  /*e510*/  PRMT R5, R18, 0x5210, R5 ;  /* 0x0000521012057816 */ /* 0x000fe20000000005 */
[----:B------:R-:W0:Y:S01]  /*e520*/  S2R R28, SR_TID.X ;  /* 0x00000000001c7919 */ /* 0x000e220000002100 */
[----:B------:R-:W-:-:S04]  /*e530*/  LOP3.LUT R14, R14, 0xffff, RZ, 0xc0, !PT ;  /* 0x0000ffff0e0e7812 */ /* 0x000fc800078ec0ff */
[----:B------:R-:W-:Y:S02]  /*e540*/  PRMT R14, R14, 0x3340, R1 ;  /* 0x000033400e0e7816 */ /* 0x000fe40000000001 */
[----:B------:R-:W-:Y:S02]  /*e550*/  PRMT R7, R7, 0x5410, R12 ;  /* 0x0000541007077816 */ /* 0x000fe4000000000c */
[----:B--2---:R-:W-:Y:S02]  /*e560*/  PRMT R10, R2, 0x4210, R16 ;  /* 0x00004210020a7816 */ /* 0x004fe40000000010 */
[----:B----4-:R-:W-:Y:S02]  /*e570*/  PRMT R11, R11, 0x4210, R17 ;  /* 0x000042100b0b7816 */ /* 0x010fe40000000011 */
[----:B------:R-:W-:-:S03]  /*e580*/  PRMT R2, R15, 0x3340, R1 ;  /* 0x000033400f027816 */ /* 0x000fc60000000001 */
[----:B------:R1:W-:Y:S01]  /*e590*/  STSM.16.M88.4 [R0], R8 ;  /* 0x0000000800007844 */ /* 0x0003e20000000200 */
[----:B------:R-:W-:-:S03]  /*e5a0*/  PRMT R23, R23, 0x5410, R2 ;  /* 0x0000541017177816 */ /* 0x000fc60000000002 */
[----:B-1----:R-:W2:Y:S04]  /*e5b0*/  LDL.LU R8, [R1+0x34] ;  /* 0x0000340001087983 */ /* 0x002ea80000300800 */
[----:B------:R-:W3:Y:S04]  /*e5c0*/  LDL.LU R9, [R1+0x30] ;  /* 0x0000300001097983 */ /* 0x000ee80000300800 */
[----:B------:R-:W4:Y:S04]  /*e5d0*/  LDL.LU R10, [R1+0x3c] ;  /* 0x00003c00010a7983 */ /* 0x000f280000300800 */
[----:B------:R-:W5:Y:S04]  /*e5e0*/  LDL.LU R11, [R1+0x4] ;  /* 0x00000400010b7983 */ /* 0x000f680000300800 */
[----:B------:R-:W4:Y:S04]  /*e5f0*/  LDL.LU R25, [R1+0x38] ;  /* 0x0000380001197983 */ /* 0x000f280000300800 */
[----:B------:R-:W5:Y:S04]  /*e600*/  LDL R26, [R1+0x6c0] ;  /* 0x0006c000011a7983 */ /* 0x000f680000100800 */
[----:B------:R-:W4:Y:S04]  /*e610*/  LDL.LU R2, [R1+0x40] ;  /* 0x0000400001027983 */ /* 0x000f280000300800 */
[----:B------:R-:W5:Y:S01]  /*e620*/  LDL R18, [R1+0x2ec] ;  /* 0x0002ec0001127983 */ /* 0x000f620000100800 */
[----:B0-----:R-:W-:-:S04]  /*e630*/  LOP3.LUT R28, R28, 0x3f, RZ, 0xc0, !PT ;  /* 0x0000003f1c1c7812 */ /* 0x001fc800078ec0ff */
[----:B------:R-:W-:Y:S01]  /*e640*/  LEA R28, R28, UR4, 0x4 ;  /* 0x000000041c1c7c11 */ /* 0x000fe2000f8e20ff */
[----:B------:R-:W-:Y:S01]  /*e650*/  ULDC.64 UR4, c[0x0][0x220] ;  /* 0x0000880000047ab9 */ /* 0x000fe20000000a00 */
[----:B------:R-:W-:Y:S01]  /*e660*/  PRMT R3, R3, 0x5410, R14 ;  /* 0x0000541003037816 */ /* 0x000fe2000000000e */
[----:B------:R-:W-:Y:S01]  /*e670*/  BAR.SYNC.DEFER_BLOCKING 0x0 ;  /* 0x0000000000007b1d */ /* 0x000fe20000010000 */
[----:B------:R-:W-:-:S04]  /*e680*/  LOP3.LUT R24, R24, 0xffff, RZ, 0xc0, !PT ;  /* 0x0000ffff18187812 */ /* 0x000fc800078ec0ff */
[----:B------:R-:W-:Y:S01]  /*e690*/  PRMT R24, R24, 0x3340, R1 ;  /* 0x0000334018187816 */ /* 0x000fe20000000001 */
[----:B------:R-:W-:Y:S03]  /*e6a0*/  LDS.128 R12, [R28] ;  /* 0x000000001c0c7984 */ /* 0x000fe60000000c00 */
[----:B------:R-:W-:Y:S02]  /*e6b0*/  PRMT R22, R22, 0x5410, R24 ;  /* 0x0000541016167816 */ /* 0x000fe40000000018 */
[----:B------:R-:W-:Y:S01]  /*e6c0*/  PRMT R21, R21, 0x5410, R6 ;  /* 0x0000541015157816 */ /* 0x000fe20000000006 */
[----:B------:R-:W0:Y:S01]  /*e6d0*/  LDC R24, c[0x0][0x244] ;  /* 0x00009100ff187b82 */ /* 0x000e220000000800 */
[----:B------:R-:W-:Y:S02]  /*e6e0*/  PRMT R4, R7, 0x5210, R4 ;  /* 0x0000521007047816 */ /* 0x000fe40000000004 */
[----:B------:R-:W-:-:S02]  /*e6f0*/  PRMT R6, R19, 0x5210, R16 ;  /* 0x0000521013067816 */ /* 0x000fc40000000010 */
[----:B------:R-:W-:-:S03]  /*e700*/  PRMT R7, R22, 0x5210, R17 ;  /* 0x0000521016077816 */ /* 0x000fc60000000011 */
[----:B------:R-:W-:Y:S06]  /*e710*/  BAR.SYNC.DEFER_BLOCKING 0x0 ;  /* 0x0000000000007b1d */ /* 0x000fec0000010000 */
[----:B------:R-:W-:Y:S02]  /*e720*/  STSM.16.M88.4 [R0], R4 ;  /* 0x0000000400007844 */ /* 0x000fe40000000200 */
[----:B------:R-:W-:Y:S06]  /*e730*/  BAR.SYNC.DEFER_BLOCKING 0x0 ;  /* 0x0000000000007b1d */ /* 0x000fec0000010000 */
[----:B------:R-:W1:Y:S04]  /*e740*/  LDS.128 R4, [R28] ;  /* 0x000000001c047984 */ /* 0x000e680000000c00 */
[----:B-1----:R1:W-:Y:S04]  /*e750*/  STL [R1+0x6e4], R7 ;  /* 0x0006e40701007387 */ /* 0x0023e80000100800 */
[----:B-1----:R-:W5:Y:S04]  /*e760*/  LDL R7, [R1+0x6c4] ;  /* 0x0006c40001077983 */ /* 0x002f680000100800 */
[----:B------:R-:W-:Y:S01]  /*e770*/  STL [R1+0x6e0], R28 ;  /* 0x0006e01c01007387 */ /* 0x000fe20000100800 */
[----:B--2---:R-:W-:-:S02]  /*e780*/  LOP3.LUT R22, R8, 0xffff, RZ, 0xc0, !PT ;  /* 0x0000ffff08167812 */ /* 0x004fc400078ec0ff */
[----:B---3--:R-:W-:Y:S02]  /*e790*/  LOP3.LUT R17, R9, 0xffff, RZ, 0xc0, !PT ;  /* 0x0000ffff09117812 */ /* 0x008fe400078ec0ff */
[----:B----4-:R-:W-:Y:S02]  /*e7a0*/  LOP3.LUT R16, R2, 0xffff, RZ, 0xc0, !PT ;  /* 0x0000ffff02107812 */ /* 0x010fe400078ec0ff */
[----:B------:R-:W-:Y:S02]  /*e7b0*/  LOP3.LUT R2, R25, 0xffff, RZ, 0xc0, !PT ;  /* 0x0000ffff19027812 */ /* 0x000fe400078ec0ff */
[----:B------:R-:W-:Y:S02]  /*e7c0*/  PRMT R8, R10, 0x4210, R16 ;  /* 0x000042100a087816 */ /* 0x000fe40000000010 */
[----:B-----5:R-:W-:Y:S02]  /*e7d0*/  PRMT R9, R11, 0x4210, R2 ;  /* 0x000042100b097816 */ /* 0x020fe40000000002 */
[----:B------:R-:W-:-:S02]  /*e7e0*/  PRMT R10, R27, 0x4210, R22 ;  /* 0x000042101b0a7816 */ /* 0x000fc40000000016 */
[----:B------:R-:W-:Y:S01]  /*e7f0*/  PRMT R11, R29, 0x4210, R17 ;  /* 0x000042101d0b7816 */ /* 0x000fe20000000011 */
[----:B------:R-:W-:Y:S01]  /*e800*/  BAR.SYNC.DEFER_BLOCKING 0x0 ;  /* 0x0000000000007b1d */ /* 0x000fe20000010000 */
[----:B------:R-:W-:Y:S02]  /*e810*/  ISETP.GE.AND P2, PT, R18, UR8, PT ;  /* 0x0000000812007c0c */ /* 0x000fe4000bf46270 */
[----:B------:R-:W-:-:S03]  /*e820*/  PRMT R20, R20, 0x5210, R16 ;  /* 0x0000521014147816 */ /* 0x000fc60000000010 */
[----:B------:R0:W-:Y:S01]  /*e830*/  STSM.16.M88.4 [R0], R8 ;  /* 0x0000000800007844 */ /* 0x0001e20000000200 */
[C---:B------:R-:W-:Y:S01]  /*e840*/  IMAD R25, R26.reuse, UR6, RZ ;  /* 0x000000061a197c24 */ /* 0x040fe2000f8e02ff */
[----:B------:R-:W-:Y:S01]  /*e850*/  BAR.SYNC.DEFER_BLOCKING 0x0 ;  /* 0x0000000000007b1d */ /* 0x000fe20000010000 */
[----:B------:R-:W-:Y:S02]  /*e860*/  ISETP.LT.AND P2, PT, R26, UR9, !P2 ;  /* 0x000000091a007c0c */ /* 0x000fe4000d741270 */
[----:B------:R-:W-:Y:S01]  /*e870*/  PRMT R23, R23, 0x5210, R17 ;  /* 0x0000521017177816 */ /* 0x000fe20000000011 */
[----:B0-----:R-:W-:-:S05]  /*e880*/  IMAD R8, R18, R24, RZ ;  /* 0x0000001812087224 */ /* 0x001fca00078e02ff */
[----:B------:R-:W-:Y:S01]  /*e890*/  IADD3 R16, P1, R8, UR4, RZ ;  /* 0x0000000408107c10 */ /* 0x000fe2000ff3e0ff */
[----:B------:R-:W-:-:S03]  /*e8a0*/  IMAD R17, R24, 0x40, R8 ;  /* 0x0000004018117824 */ /* 0x000fc600078e0208 */
[----:B------:R-:W-:Y:S02]  /*e8b0*/  LEA.HI.X.SX32 R26, R8, UR5, 0x1, P1 ;  /* 0x00000005081a7c11 */ /* 0x000fe400088f0eff */
[----:B------:R0:W1:Y:S04]  /*e8c0*/  LDS.128 R8, [R28] ;  /* 0x000000001c087984 */ /* 0x0000680000000c00 */
[----:B0-----:R-:W2:Y:S04]  /*e8d0*/  LDL R28, [R1+0x6c8] ;  /* 0x0006c800011c7983 */ /* 0x001ea80000100800 */
[----:B-1----:R0:W-:Y:S04]  /*e8e0*/  STL [R1+0x6dc], R10 ;  /* 0x0006dc0a01007387 */ /* 0x0021e80000100800 */
[----:B0-----:R-:W3:Y:S01]  /*e8f0*/  LDL R10, [R1+0x6c0] ;  /* 0x0006c000010a7983 */ /* 0x001ee20000100800 */
[----:B------:R-:W-:-:S02]  /*e900*/  PRMT R21, R21, 0x5210, R2 ;  /* 0x0000521015157816 */ /* 0x000fc40000000002 */
[----:B------:R-:W-:Y:S01]  /*e910*/  PRMT R22, R3, 0x5210, R22 ;  /* 0x0000521003167816 */ /* 0x000fe20000000016 */
[----:B------:R-:W-:Y:S01]  /*e920*/  BAR.SYNC.DEFER_BLOCKING 0x0 ;  /* 0x0000000000007b1d */ /* 0x000fe20000010000 */
[----:B------:R-:W-:Y:S02]  /*e930*/  SHF.R.S32.HI R27, RZ, 0x1f, R25 ;  /* 0x0000001fff1b7819 */ /* 0x000fe40000011419 */
[----:B------:R-:W-:-:S03]  /*e940*/  IADD3 R2, P1, R25, R16, RZ ;  /* 0x0000001019027210 */ /* 0x000fc60007f3e0ff */
[----:B------:R0:W-:Y:S02]  /*e950*/  STSM.16.M88.4 [R0], R20 ;  /* 0x0000001400007844 */ /* 0x0001e40000000200 */
[----:B------:R-:W-:Y:S01]  /*e960*/  IMAD.X R3, R27, 0x1, R26, P1 ;  /* 0x000000011b037824 */ /* 0x000fe200008e061a */
[----:B------:R-:W-:Y:S01]  /*e970*/  PRMT R29, R12, 0x7770, RZ ;  /* 0x000077700c1d7816 */ /* 0x000fe200000000ff */
[----:B------:R-:W-:Y:S01]  /*e980*/  BAR.SYNC.DEFER_BLOCKING 0x0 ;  /* 0x0000000000007b1d */ /* 0x000fe20000010000 */
[----:B0-----:R-:W-:-:S05]  /*e990*/  IADD3 R0, P3, R17, UR4, RZ ;  /* 0x0000000411007c10 */ /* 0x001fca000ff7e0ff */
[----:B------:R0:W-:Y:S01]  /*e9a0*/  @P2 STG.E.U8 desc[UR10][R2.64], R29 ;  /* 0x0000001d02002986 */ /* 0x0001e2000c10110a */
[----:B------:R-:W-:Y:S01]  /*e9b0*/  IADD3 R20, P5, R25, R0, RZ ;  /* 0x0000000019147210 */ /* 0x000fe20007fbe0ff */
[----:B0-----:R-:W-:Y:S01]  /*e9c0*/  IMAD R2, R24, 0x40, R17 ;  /* 0x0000004018027824 */ /* 0x001fe200078e0211 */
[----:B------:R-:W-:-:S04]  /*e9d0*/  LEA.HI.X.SX32 R3, R17, UR5, 0x1, P3 ;  /* 0x0000000511037c11 */ /* 0x000fc800098f0eff */
[----:B------:R-:W-:-:S04]  /*e9e0*/  IADD3 R19, P4, R2, UR4, RZ ;  /* 0x0000000402137c10 */ /* 0x000fc8000ff9e0ff */
[----:B------:R-:W-:Y:S02]  /*e9f0*/  LEA.HI.X.SX32 R18, R2, UR5, 0x1, P4 ;  /* 0x0000000502127c11 */ /* 0x000fe4000a0f0eff */
[----:B------:R-:W-:Y:S01]  /*ea00*/  IADD3 R22, P4, R25, R19, RZ ;  /* 0x0000001319167210 */ /* 0x000fe20007f9e0ff */
[----:B------:R-:W-:Y:S01]  /*ea10*/  IMAD R2, R24, 0x40, R2 ;  /* 0x0000004018027824 */ /* 0x000fe200078e0202 */
[C---:B------:R-:W-:Y:S01]  /*ea20*/  PRMT R24, R12.reuse, 0x7771, RZ ;  /* 0x000077710c187816 */ /* 0x040fe200000000ff */
[C---:B------:R-:W-:Y:S01]  /*ea30*/  IMAD.X R21, R27.reuse, 0x1, R3, P5 ;  /* 0x000000011b157824 */ /* 0x040fe200028e0603 */
[----:B------:R-:W-:Y:S01]  /*ea40*/  PRMT R29, R12, 0x7772, RZ ;  /* 0x000077720c1d7816 */ /* 0x000fe200000000ff */
[----:B------:R-:W-:Y:S01]  /*ea50*/  IMAD.X R23, R27, 0x1, R18, P4 ;  /* 0x000000011b177824 */ /* 0x000fe200020e0612 */
[----:B------:R0:W-:Y:S04]  /*ea60*/  STL [R1+0x6d8], R11 ;  /* 0x0006d80b01007387 */ /* 0x0001e80000100800 */
[----:B0-----:R-:W4:Y:S01]  /*ea70*/  LDL.LU R11, [R1+0x2ec] ;  /* 0x0002ec00010b7983 */ /* 0x001f220000300800 */
[----:B---3--:R-:W-:-:S04]  /*ea80*/  ISETP.GE.AND P1, PT, R10, UR9, PT ;  /* 0x000000090a007c0c */ /* 0x008fc8000bf26270 */
[----:B------:R-:W-:Y:S02]  /*ea90*/  ISETP.LT.AND P2, PT, R7, UR8, !P1 ;  /* 0x0000000807007c0c */ /* 0x000fe4000cf41270 */
[----:B--2---:R-:W-:-:S11]  /*eaa0*/  ISETP.LT.AND P3, PT, R28, UR8, !P1 ;  /* 0x000000081c007c0c */ /* 0x004fd6000cf61270 */
[----:B------:R-:W-:Y:S04]  /*eab0*/  @P2 STG.E.U8 desc[UR10][R20.64], R24 ;  /* 0x0000001814002986 */ /* 0x000fe8000c10110a */
[----:B------:R0:W-:Y:S04]  /*eac0*/  @P3 STG.E.U8 desc[UR10][R22.64], R29 ;  /* 0x0000001d16003986 */ /* 0x0001e8000c10110a */
[----:B0-----:R-:W2:Y:S01]  /*ead0*/  LDL R29, [R1+0x6cc] ;  /* 0x0006cc00011d7983 */ /* 0x001ea20000100800 */
[----:B------:R-:W-:Y:S02]  /*eae0*/  VIADD R17, R10, 0x2 ;  /* 0x000000020a117836 */ /* 0x000fe40000000000 */
[----:B------:R-:W-:-:S03]  /*eaf0*/  VIADD R24, R25, UR6 ;  /* 0x0000000619187c36 */ /* 0x000fc60008000000 */
[----:B------:R-:W-:Y:S02]  /*eb00*/  ISETP.GE.AND P5, PT, R17, UR9, PT ;  /* 0x0000000911007c0c */ /* 0x000fe4000bfa6270 */
[----:B------:R-:W-:Y:S01]  /*eb10*/  IADD3 R17, P4, R2, UR4, RZ ;  /* 0x0000000402117c10 */ /* 0x000fe2000ff9e0ff */
[----:B------:R-:W-:-:S03]  /*eb20*/  VIADD R21, R10, 0x3 ;  /* 0x000000030a157836 */ /* 0x000fc60000000000 */
[----:B------:R-:W-:Y:S02]  /*eb30*/  LEA.HI.X.SX32 R2, R2, UR5, 0x1, P4 ;  /* 0x0000000502027c11 */ /* 0x000fe4000a0f0eff */
[----:B------:R-:W-:Y:S02]  /*eb40*/  IADD3 R20, P4, R25, R17, RZ ;  /* 0x0000001119147210 */ /* 0x000fe40007f9e0ff */
[----:B------:R-:W-:Y:S02]  /*eb50*/  SHF.R.S32.HI R25, RZ, 0x1f, R24 ;  /* 0x0000001fff197819 */ /* 0x000fe40000011418 */
[----:B------:R-:W-:Y:S02]  /*eb60*/  IADD3 R22, P6, R24, R16, RZ ;  /* 0x0000001018167210 */ /* 0x000fe40007fde0ff */
[----:B------:R-:W-:Y:S01]  /*eb70*/  ISETP.GE.AND P2, PT, R21, UR9, PT ;  /* 0x0000000915007c0c */ /* 0x000fe2000bf46270 */
[----:B------:R-:W-:Y:S01]  /*eb80*/  IMAD.X R21, R27, 0x1, R2, P4 ;  /* 0x000000011b157824 */ /* 0x000fe200020e0602 */
[----:B------:R-:W-:Y:S01]  /*eb90*/  PRMT R27, R12, 0x7773, RZ ;  /* 0x000077730c1b7816 */ /* 0x000fe200000000ff */
[----:B------:R-:W-:Y:S01]  /*eba0*/  IMAD.X R23, R25, 0x1, R26, P6 ;  /* 0x0000000119177824 */ /* 0x000fe200030e061a */
[----:B------:R-:W-:-:S02]  /*ebb0*/  PRMT R12, R4, 0x7770, RZ ;  /* 0x00007770040c7816 */ /* 0x000fc400000000ff */
[----:B------:R-:W-:Y:S02]  /*ebc0*/  ISETP.LT.AND P4, PT, R7, UR8, !P0 ;  /* 0x0000000807007c0c */ /* 0x000fe4000c781270 */
[----:B----4-:R-:W-:Y:S02]  /*ebd0*/  ISETP.LT.AND P3, PT, R11, UR8, !P0 ;  /* 0x000000080b007c0c */ /* 0x010fe4000c761270 */
[----:B--2---:R-:W-:-:S13]  /*ebe0*/  ISETP.LT.AND P1, PT, R29, UR8, !P1 ;  /* 0x000000081d007c0c */ /* 0x004fda000cf21270 */
[----:B------:R0:W-:Y:S04]  /*ebf0*/  @P1 STG.E.U8 desc[UR10][R20.64], R27 ;  /* 0x0000001b14001986 */ /* 0x0001e8000c10110a */
[----:B------:R1:W-:Y:S01]  /*ec00*/  @P3 STG.E.U8 desc[UR10][R22.64], R12 ;  /* 0x0000000c16003986 */ /* 0x0003e2000c10110a */
[----:B------:R-:W-:Y:S02]  /*ec10*/  ISETP.LT.AND P3, PT, R28, UR8, !P0 ;  /* 0x000000081c007c0c */ /* 0x000fe4000c761270 */
[----:B0-----:R-:W-:Y:S01]  /*ec20*/  IADD3 R20, P1, R24, R0, RZ ;  /* 0x0000000018147210 */ /* 0x001fe20007f3e0ff */
[----:B-1----:R-:W-:Y:S01]  /*ec30*/  VIADD R22, R10, 0x4 ;  /* 0x000000040a167836 */ /* 0x002fe20000000000 */
[----:B------:R-:W-:-:S03]  /*ec40*/  PRMT R12, R4, 0x7771, RZ ;  /* 0x00007771040c7816 */ /* 0x000fc600000000ff */
[----:B------:R-:W-:Y:S01]  /*ec50*/  IMAD.X R21, R25, 0x1, R3, P1 ;  /* 0x0000000119157824 */ /* 0x000fe200008e0603 */
[----:B------:R-:W-:Y:S02]  /*ec60*/  ISETP.GE.AND P1, PT, R22, UR9, PT ;  /* 0x0000000916007c0c */ /* 0x000fe4000bf26270 */
[----:B------:R-:W-:Y:S02]  /*ec70*/  IADD3 R22, P6, R24, R19, RZ ;  /* 0x0000001318167210 */ /* 0x000fe40007fde0ff */
[----:B------:R-:W-:Y:S01]  /*ec80*/  ISETP.LT.AND P0, PT, R29, UR8, !P0 ;  /* 0x000000081d007c0c */ /* 0x000fe2000c701270 */
[----:B------:R0:W-:Y:S01]  /*ec90*/  @P4 STG.E.U8 desc[UR10][R20.64], R12 ;  /* 0x0000000c14004986 */ /* 0x0001e2000c10110a */
[C---:B------:R-:W-:Y:S01]  /*eca0*/  PRMT R27, R4.reuse, 0x7772, RZ ;  /* 0x00007772041b7816 */ /* 0x040fe200000000ff */
[----:B------:R-:W-:Y:S01]  /*ecb0*/  IMAD.X R23, R25, 0x1, R18, P6 ;  /* 0x0000000119177824 */ /* 0x000fe200030e0612 */
[----:B------:R-:W-:Y:S02]  /*ecc0*/  ISETP.LT.AND P6, PT, R11, UR8, !P5 ;  /* 0x000000080b007c0c */ /* 0x000fe4000efc1270 */
[----:B------:R-:W-:-:S02]  /*ecd0*/  PRMT R4, R4, 0x7773, RZ ;  /* 0x0000777304047816 */ /* 0x000fc400000000ff */
[----:B------:R1:W-:Y:S01]  /*ece0*/  @P3 STG.E.U8 desc[UR10][R22.64], R27 ;  /* 0x0000001b16003986 */ /* 0x0003e2000c10110a */
[C---:B0-----:R-:W-:Y:S01]  /*ecf0*/  IADD3 R20, P4, R24.reuse, R17, RZ ;  /* 0x0000001118147210 */ /* 0x041fe20007f9e0ff */
[----:B------:R-:W-:-:S04]  /*ed00*/  VIADD R12, R24, UR6 ;  /* 0x00000006180c7c36 */ /* 0x000fc80008000000 */
[----:B------:R-:W-:Y:S01]  /*ed10*/  IMAD.X R21, R25, 0x1, R2, P4 ;  /* 0x0000000119157824 */ /* 0x000fe200020e0602 */
[----:B------:R-:W-:Y:S02]  /*ed20*/  IADD3 R24, P4, R12, R16, RZ ;  /* 0x000000100c187210 */ /* 0x000fe40007f9e0ff */
[----:B-1----:R-:W-:Y:S02]  /*ed30*/  SHF.R.S32.HI R27, RZ, 0x1f, R12 ;  /* 0x0000001fff1b7819 */ /* 0x002fe4000001140c */
[----:B------:R0:W-:Y:S01]  /*ed40*/  @P0 STG.E.U8 desc[UR10][R20.64], R4 ;  /* 0x0000000414000986 */ /* 0x0001e2000c10110a */
[----:B------:R-:W-:Y:S02]  /*ed50*/  ISETP.LT.AND P3, PT, R7, UR8, !P5 ;  /* 0x0000000807007c0c */ /* 0x000fe4000ef61270 */
[----:B------:R-:W-:Y:S01]  /*ed60*/  IMAD.X R25, R27, 0x1, R26, P4 ;  /* 0x000000011b197824 */ /* 0x000fe200020e061a */
[----:B------:R-:W-:Y:S02]  /*ed70*/  ISETP.LT.AND P4, PT, R28, UR8, !P5 ;  /* 0x000000081c007c0c */ /* 0x000fe4000ef81270 */
[----:B------:R-:W-:-:S02]  /*ed80*/  IADD3 R22, P0, R12, R0, RZ ;  /* 0x000000000c167210 */ /* 0x000fc40007f1e0ff */
[----:B0-----:R-:W-:Y:S01]  /*ed90*/  PRMT R20, R13, 0x7770, RZ ;  /* 0x000077700d147816 */ /* 0x001fe200000000ff */
[----:B------:R-:W-:-:S04]  /*eda0*/  VIADD R4, R10, 0x5 ;  /* 0x000000050a047836 */ /* 0x000fc80000000000 */
[----:B------:R0:W-:Y:S01]  /*edb0*/  @P6 STG.E.U8 desc[UR10][R24.64], R20 ;  /* 0x0000001418006986 */ /* 0x0001e2000c10110a */
[----:B------:R-:W-:Y:S01]  /*edc0*/  IMAD.X R23, R27, 0x1, R3, P0 ;  /* 0x000000011b177824 */ /* 0x000fe200000e0603 */
[----:B------:R-:W-:Y:S02]  /*edd0*/  ISETP.GE.AND P0, PT, R4, UR9, PT ;  /* 0x0000000904007c0c */ /* 0x000fe4000bf06270 */
[C---:B------:R-:W-:Y:S02]  /*ede0*/  PRMT R4, R13.reuse, 0x7772, RZ ;  /* 0x000077720d047816 */ /* 0x040fe400000000ff */
[----:B0-----:R-:W-:Y:S02]  /*edf0*/  IADD3 R20, P6, R12, R19, RZ ;  /* 0x000000130c147210 */ /* 0x001fe40007fde0ff */
[----:B------:R-:W-:-:S03]  /*ee00*/  PRMT R24, R13, 0x7771, RZ ;  /* 0x000077710d187816 */ /* 0x000fc600000000ff */
[----:B------:R-:W-:Y:S01]  /*ee10*/  IMAD.X R21, R27, 0x1, R18, P6 ;  /* 0x000000011b157824 */ /* 0x000fe200030e0612 */
[----:B------:R-:W-:Y:S01]  /*ee20*/  ISETP.LT.AND P5, PT, R29, UR8, !P5 ;  /* 0x000000081d007c0c */ /* 0x000fe2000efa1270 */
[----:B------:R0:W-:Y:S01]  /*ee30*/  @P3 STG.E.U8 desc[UR10][R22.64], R24 ;  /* 0x0000001816003986 */ /* 0x0001e2000c10110a */
[----:B------:R-:W-:-:S03]  /*ee40*/  ISETP.LT.AND P3, PT, R11, UR8, !P2 ;  /* 0x000000080b007c0c */ /* 0x000fc6000d761270 */
[----:B------:R1:W-:Y:S01]  /*ee50*/  @P4 STG.E.U8 desc[UR10][R20.64], R4 ;  /* 0x0000000414004986 */ /* 0x0003e2000c10110a */
[----:B------:R-:W-:Y:S02]  /*ee60*/  PRMT R13, R13, 0x7773, RZ ;  /* 0x000077730d0d7816 */ /* 0x000fe400000000ff */
[C---:B0-----:R-:W-:Y:S01]  /*ee70*/  IADD3 R22, P6, R12.reuse, R17, RZ ;  /* 0x000000110c167210 */ /* 0x041fe20007fde0ff */
[----:B-1----:R-:W-:-:S04]  /*ee80*/  VIADD R4, R12, UR6 ;  /* 0x000000060c047c36 */ /* 0x002fc80008000000 */
[----:B------:R-:W-:Y:S01]  /*ee90*/  IMAD.X R23, R27, 0x1, R2, P6 ;  /* 0x000000011b177824 */ /* 0x000fe200030e0602 */
[----:B------:R-:W-:Y:S02]  /*eea0*/  ISETP.LT.AND P4, PT, R7, UR8, !P2 ;  /* 0x0000000807007c0c */ /* 0x000fe4000d781270 */
[----:B------:R-:W-:Y:S02]  /*eeb0*/  SHF.R.S32.HI R24, RZ, 0x1f, R4 ;  /* 0x0000001fff187819 */ /* 0x000fe40000011404 */
[C---:B------:R-:W-:Y:S01]  /*eec0*/  IADD3 R12, P6, R4.reuse, R16, RZ ;  /* 0x00000010040c7210 */ /* 0x040fe20007fde0ff */
[----:B------:R0:W-:Y:S01]  /*eed0*/  @P5 STG.E.U8 desc[UR10][R22.64], R13 ;  /* 0x0000000d16005986 */ /* 0x0001e2000c10110a */
[----:B------:R-:W-:Y:S02]  /*eee0*/  IADD3 R20, P5, R4, R0, RZ ;  /* 0x0000000004147210 */ /* 0x000fe40007fbe0ff */
[----:B------:R-:W-:-:S03]  /*eef0*/  PRMT R25, R5, 0x7770, RZ ;  /* 0x0000777005197816 */ /* 0x000fc600000000ff */
[C---:B------:R-:W-:Y:S02]  /*ef00*/  IMAD.X R21, R24.reuse, 0x1, R3, P5 ;  /* 0x0000000118157824 */ /* 0x040fe400028e0603 */
[----:B0-----:R-:W-:Y:S01]  /*ef10*/  IMAD.X R13, R24, 0x1, R26, P6 ;  /* 0x00000001180d7824 */ /* 0x001fe200030e061a */
[----:B------:R-:W-:Y:S02]  /*ef20*/  ISETP.LT.AND P6, PT, R28, UR8, !P2 ;  /* 0x000000081c007c0c */ /* 0x000fe4000d7c1270 */
[----:B------:R-:W-:Y:S02]  /*ef30*/  PRMT R22, R5, 0x7771, RZ ;  /* 0x0000777105167816 */ /* 0x000fe400000000ff */
[----:B------:R0:W-:Y:S01]  /*ef40*/  @P3 STG.E.U8 desc[UR10][R12.64], R25 ;  /* 0x000000190c003986 */ /* 0x0001e2000c10110a */
[----:B------:R-:W-:-:S03]  /*ef50*/  VIADD R23, R10, 0x6 ;  /* 0x000000060a177836 */ /* 0x000fc60000000000 */
[----:B------:R1:W-:Y:S01]  /*ef60*/  @P4 STG.E.U8 desc[UR10][R20.64], R22 ;  /* 0x0000001614004986 */ /* 0x0003e2000c10110a */
[----:B------:R-:W-:Y:S02]  /*ef70*/  ISETP.LT.AND P2, PT, R29, UR8, !P2 ;  /* 0x000000081d007c0c */ /* 0x000fe4000d741270 */
[----:B0-----:R-:W-:Y:S02]  /*ef80*/  IADD3 R12, P3, R4, R19, RZ ;  /* 0x00000013040c7210 */ /* 0x001fe40007f7e0ff */
[----:B-1----:R-:W-:-:S03]  /*ef90*/  PRMT R21, R5, 0x7772, RZ ;  /* 0x0000777205157816 */ /* 0x002fc600000000ff */
[----:B------:R-:W-:Y:S02]  /*efa0*/  IMAD.X R13, R24, 0x1, R18, P3 ;  /* 0x00000001180d7824 */ /* 0x000fe400018e0612 */
[C---:B------:R-:W-:Y:S01]  /*efb0*/  VIADD R22, R4.reuse, UR6 ;  /* 0x0000000604167c36 */ /* 0x040fe20008000000 */
[----:B------:R-:W-:Y:S02]  /*efc0*/  ISETP.LT.AND P3, PT, R11, UR8, !P1 ;  /* 0x000000080b007c0c */ /* 0x000fe4000cf61270 */
[----:B------:R-:W-:Y:S01]  /*efd0*/  ISETP.GE.AND P5, PT, R23, UR9, PT ;  /* 0x0000000917007c0c */ /* 0x000fe2000bfa6270 */
[----:B------:R0:W-:Y:S01]  /*efe0*/  @P6 STG.E.U8 desc[UR10][R12.64], R21 ;  /* 0x000000150c006986 */ /* 0x0001e2000c10110a */
[----:B------:R-:W-:Y:S02]  /*eff0*/  IADD3 R20, P4, R4, R17, RZ ;  /* 0x0000001104147210 */ /* 0x000fe40007f9e0ff */
[----:B------:R-:W-:Y:S02]  /*f000*/  SHF.R.S32.HI R23, RZ, 0x1f, R22 ;  /* 0x0000001fff177819 */ /* 0x000fe40000011416 */
[----:B------:R-:W-:Y:S01]  /*f010*/  IADD3 R4, P6, R22, R16, RZ ;  /* 0x0000001016047210 */ /* 0x000fe20007fde0ff */
[----:B0-----:R-:W-:Y:S01]  /*f020*/  IMAD.X R21, R24, 0x1, R2, P4 ;  /* 0x0000000118157824 */ /* 0x001fe200020e0602 */
[----:B------:R-:W-:-:S03]  /*f030*/  PRMT R12, R5, 0x7773, RZ ;  /* 0x00007773050c7816 */ /* 0x000fc600000000ff */
[----:B------:R-:W-:Y:S01]  /*f040*/  IMAD.X R5, R23, 0x1, R26, P6 ;  /* 0x0000000117057824 */ /* 0x000fe200030e061a */
[----:B------:R-:W-:Y:S01]  /*f050*/  PRMT R13, R14, 0x7770, RZ ;  /* 0x000077700e0d7816 */ /* 0x000fe200000000ff */
[----:B------:R-:W-:Y:S01]  /*f060*/  VIADD R24, R10, 0x7 ;  /* 0x000000070a187836 */ /* 0x000fe20000000000 */
[----:B------:R0:W-:Y:S04]  /*f070*/  @P2 STG.E.U8 desc[UR10][R20.64], R12 ;  /* 0x0000000c14002986 */ /* 0x0001e8000c10110a */
[----:B------:R1:W-:Y:S01]  /*f080*/  @P3 STG.E.U8 desc[UR10][R4.64], R13 ;  /* 0x0000000d04003986 */ /* 0x0003e2000c10110a */
[----:B------:R-:W-:-:S03]  /*f090*/  ISETP.GE.AND P3, PT, R24, UR9, PT ;  /* 0x0000000918007c0c */ /* 0x000fc6000bf66270 */
[----:B------:R-:W2:Y:S01]  /*f0a0*/  LDL.LU R24, [R1+0x6cc] ;  /* 0x0006cc0001187983 */ /* 0x000ea20000300800 */
[----:B------:R-:W-:Y:S02]  /*f0b0*/  ISETP.LT.AND P4, PT, R7, UR8, !P1 ;  /* 0x0000000807007c0c */ /* 0x000fe4000cf81270 */
[----:B0-----:R-:W-:Y:S02]  /*f0c0*/  IADD3 R12, P6, R22, R0, RZ ;  /* 0x00000000160c7210 */ /* 0x001fe40007fde0ff */
[----:B------:R-:W-:Y:S02]  /*f0d0*/  ISETP.LT.AND P2, PT, R28, UR8, !P1 ;  /* 0x000000081c007c0c */ /* 0x000fe4000cf41270 */
[----:B------:R-:W-:Y:S01]  /*f0e0*/  PRMT R25, R14, 0x7771, RZ ;  /* 0x000077710e197816 */ /* 0x000fe200000000ff */
[----:B-1----:R-:W-:Y:S01]  /*f0f0*/  IMAD.X R13, R23, 0x1, R3, P6 ;  /* 0x00000001170d7824 */ /* 0x002fe200030e0603 */
[----:B------:R-:W-:Y:S02]  /*f100*/  IADD3 R4, P6, R22, R19, RZ ;  /* 0x0000001316047210 */ /* 0x000fe40007fde0ff */
[----:B------:R-:W-:-:S03]  /*f110*/  PRMT R20, R14, 0x7772, RZ ;  /* 0x000077720e147816 */ /* 0x000fc600000000ff */
[----:B------:R0:W-:Y:S01]  /*f120*/  @P4 STG.E.U8 desc[UR10][R12.64], R25 ;  /* 0x000000190c004986 */ /* 0x0001e2000c10110a */
[----:B------:R-:W-:Y:S01]  /*f130*/  IMAD.X R5, R23, 0x1, R18, P6 ;  /* 0x0000000117057824 */ /* 0x000fe200030e0612 */
[----:B------:R-:W-:Y:S02]  /*f140*/  ISETP.LT.AND P6, PT, R11, UR8, !P0 ;  /* 0x000000080b007c0c */ /* 0x000fe4000c7c1270 */
[----:B------:R-:W-:Y:S02]  /*f150*/  PRMT R21, R14, 0x7773, RZ ;  /* 0x000077730e157816 */ /* 0x000fe400000000ff */
[----:B------:R1:W-:Y:S01]  /*f160*/  @P2 STG.E.U8 desc[UR10][R4.64], R20 ;  /* 0x0000001404002986 */ /* 0x0003e2000c10110a */
[C---:B0-----:R-:W-:Y:S01]  /*f170*/  IADD3 R12, P4, R22.reuse, R17, RZ ;  /* 0x00000011160c7210 */ /* 0x041fe20007f9e0ff */
[----:B------:R-:W-:-:S04]  /*f180*/  VIADD R22, R22, UR6 ;  /* 0x0000000616167c36 */ /* 0x000fc80008000000 */
[----:B------:R-:W-:Y:S01]  /*f190*/  IMAD.X R13, R23, 0x1, R2, P4 ;  /* 0x00000001170d7824 */ /* 0x000fe200020e0602 */
[----:B------:R-:W-:Y:S02]  /*f1a0*/  SHF.R.S32.HI R14, RZ, 0x1f, R22 ;  /* 0x0000001fff0e7819 */ /* 0x000fe40000011416 */
[----:B-1----:R-:W-:Y:S02]  /*f1b0*/  IADD3 R4, P2, R22, R16, RZ ;  /* 0x0000001016047210 */ /* 0x002fe40007f5e0ff */
[----:B------:R-:W-:Y:S02]  /*f1c0*/  ISETP.LT.AND P4, PT, R7, UR8, !P0 ;  /* 0x0000000807007c0c */ /* 0x000fe4000c781270 */
[----:B------:R-:W-:Y:S01]  /*f1d0*/  PRMT R25, R6, 0x7770, RZ ;  /* 0x0000777006197816 */ /* 0x000fe200000000ff */
[----:B------:R-:W-:Y:S01]  /*f1e0*/  IMAD.X R5, R14, 0x1, R26, P2 ;  /* 0x000000010e057824 */ /* 0x000fe200010e061a */
[----:B------:R-:W-:Y:S02]  /*f1f0*/  ISETP.LT.AND P2, PT, R28, UR8, !P0 ;  /* 0x000000081c007c0c */ /* 0x000fe4000c741270 */
[----:B------:R-:W-:Y:S01]  /*f200*/  PRMT R23, R6, 0x7771, RZ ;  /* 0x0000777106177816 */ /* 0x000fe200000000ff */
[----:B------:R-:W-:Y:S01]  /*f210*/  VIADD R20, R10, 0x8 ;  /* 0x000000080a147836 */ /* 0x000fe20000000000 */
[----:B------:R-:W-:-:S02]  /*f220*/  PRMT R29, R15, 0x7770, RZ ;  /* 0x000077700f1d7816 */ /* 0x000fc400000000ff */
[----:B------:R-:W-:Y:S02]  /*f230*/  PRMT R27, R15, 0x7771, RZ ;  /* 0x000077710f1b7816 */ /* 0x000fe400000000ff */
[C---:B--2---:R-:W-:Y:S02]  /*f240*/  ISETP.LT.AND P1, PT, R24.reuse, UR8, !P1 ;  /* 0x0000000818007c0c */ /* 0x044fe4000cf21270 */
[----:B------:R-:W-:-:S11]  /*f250*/  ISETP.LT.AND P0, PT, R24, UR8, !P0 ;  /* 0x0000000818007c0c */ /* 0x000fd6000c701270 */
[----:B------:R0:W-:Y:S04]  /*f260*/  @P1 STG.E.U8 desc[UR10][R12.64], R21 ;  /* 0x000000150c001986 */ /* 0x0001e8000c10110a */
[----:B------:R1:W-:Y:S01]  /*f270*/  @P6 STG.E.U8 desc[UR10][R4.64], R25 ;  /* 0x0000001904006986 */ /* 0x0003e2000c10110a */
[C---:B0-----:R-:W-:Y:S02]  /*f280*/  IADD3 R12, P1, R22.reuse, R0, RZ ;  /* 0x00000000160c7210 */ /* 0x041fe40007f3e0ff */
[----:B-1----:R-:W-:-:S03]  /*f290*/  IADD3 R4, P6, R22, R19, RZ ;  /* 0x0000001316047210 */ /* 0x002fc60007fde0ff */
[----:B------:R-:W-:Y:S01]  /*f2a0*/  IMAD.X R13, R14, 0x1, R3, P1 ;  /* 0x000000010e0d7824 */ /* 0x000fe200008e0603 */
[----:B------:R-:W-:Y:S01]  /*f2b0*/  ISETP.GE.AND P1, PT, R20, UR9, PT ;  /* 0x0000000914007c0c */ /* 0x000fe2000bf26270 */
[----:B------:R-:W-:-:S03]  /*f2c0*/  IMAD.X R5, R14, 0x1, R18, P6 ;  /* 0x000000010e057824 */ /* 0x000fc600030e0612 */
[----:B------:R0:W-:Y:S01]  /*f2d0*/  @P4 STG.E.U8 desc[UR10][R12.64], R23 ;  /* 0x000000170c004986 */ /* 0x0001e2000c10110a */
[C---:B------:R-:W-:Y:S02]  /*f2e0*/  PRMT R20, R6.reuse, 0x7772, RZ ;  /* 0x0000777206147816 */ /* 0x040fe400000000ff */
[----:B------:R-:W-:Y:S02]  /*f2f0*/  ISETP.LT.AND P4, PT, R11, UR8, !P5 ;  /* 0x000000080b007c0c */ /* 0x000fe4000ef81270 */
[----:B------:R-:W-:Y:S02]  /*f300*/  PRMT R21, R6, 0x7773, RZ ;  /* 0x0000777306157816 */ /* 0x000fe400000000ff */
[C---:B0-----:R-:W-:Y:S01]  /*f310*/  IADD3 R12, P6, R22.reuse, R17, RZ ;  /* 0x00000011160c7210 */ /* 0x041fe20007fde0ff */
[----:B------:R-:W-:Y:S01]  /*f320*/  VIADD R22, R22, UR6 ;  /* 0x0000000616167c36 */ /* 0x000fe20008000000 */
[----:B------:R0:W-:Y:S03]  /*f330*/  @P2 STG.E.U8 desc[UR10][R4.64], R20 ;  /* 0x0000001404002986 */ /* 0x0001e6000c10110a */
[----:B------:R-:W-:Y:S01]  /*f340*/  IMAD.X R13, R14, 0x1, R2, P6 ;  /* 0x000000010e0d7824 */ /* 0x000fe200030e0602 */
[----:B------:R-:W-:-:S02]  /*f350*/  ISETP.LT.AND P2, PT, R7, UR8, !P5 ;  /* 0x0000000807007c0c */ /* 0x000fc4000ef41270 */
[----:B------:R-:W-:Y:S01]  /*f360*/  SHF.R.S32.HI R6, RZ, 0x1f, R22 ;  /* 0x0000001fff067819 */ /* 0x000fe20000011416 */
[----:B------:R-:W2:Y:S01]  /*f370*/  LDL.LU R7, [R1+0x6e4] ;  /* 0x0006e40001077983 */ /* 0x000ea20000300800 */
[----:B0-----:R-:W-:-:S03]  /*f380*/  IADD3 R4, P6, R22, R16, RZ ;  /* 0x0000001016047210 */ /* 0x001fc60007fde0ff */
[----:B------:R0:W-:Y:S02]  /*f390*/  @P0 STG.E.U8 desc[UR10][R12.64], R21 ;  /* 0x000000150c000986 */ /* 0x0001e4000c10110a */
[----:B------:R-:W-:Y:S01]  /*f3a0*/  IMAD.X R5, R6, 0x1, R26, P6 ;  /* 0x0000000106057824 */ /* 0x000fe200030e061a */
[----:B0-----:R-:W-:-:S04]  /*f3b0*/  IADD3 R12, P0, R22, R0, RZ ;  /* 0x00000000160c7210 */ /* 0x001fc80007f1e0ff */
[----:B------:R0:W-:Y:S01]  /*f3c0*/  @P4 STG.E.U8 desc[UR10][R4.64], R29 ;  /* 0x0000001d04004986 */ /* 0x0001e2000c10110a */
[----:B------:R-:W-:Y:S01]  /*f3d0*/  ISETP.LT.AND P4, PT, R28, UR8, !P5 ;  /* 0x000000081c007c0c */ /* 0x000fe2000ef81270 */
[----:B------:R-:W-:-:S05]  /*f3e0*/  IMAD.X R13, R6, 0x1, R3, P0 ;  /* 0x00000001060d7824 */ /* 0x000fca00000e0603 */
[----:B------:R1:W-:Y:S01]  /*f3f0*/  @P2 STG.E.U8 desc[UR10][R12.64], R27 ;  /* 0x0000001b0c002986 */ /* 0x0003e2000c10110a */
[----:B------:R-:W-:Y:S01]  /*f400*/  IADD3 R20, P2, R22, R19, RZ ;  /* 0x0000001316147210 */ /* 0x000fe20007f5e0ff */
[----:B------:R-:W-:Y:S01]  /*f410*/  VIADD R14, R10, 0x9 ;  /* 0x000000090a0e7836 */ /* 0x000fe20000000000 */
[----:B------:R-:W-:Y:S01]  /*f420*/  PRMT R25, R15, 0x7772, RZ ;  /* 0x000077720f197816 */ /* 0x000fe200000000ff */
[----:B0-----:R-:W3:Y:S01]  /*f430*/  LDL.LU R29, [R1+0x6c4] ;  /* 0x0006c400011d7983 */ /* 0x001ee20000300800 */
[----:B------:R-:W-:Y:S02]  /*f440*/  VIADD R4, R22, UR6 ;  /* 0x0000000616047c36 */ /* 0x000fe40008000000 */
[----:B------:R-:W-:Y:S01]  /*f450*/  IMAD.X R21, R6, 0x1, R18, P2 ;  /* 0x0000000106157824 */ /* 0x000fe200010e0612 */
[----:B------:R-:W-:Y:S02]  /*f460*/  ISETP.GE.AND P0, PT, R14, UR9, PT ;  /* 0x000000090e007c0c */ /* 0x000fe4000bf06270 */
[----:B------:R-:W-:-:S02]  /*f470*/  SHF.R.S32.HI R5, RZ, 0x1f, R4 ;  /* 0x0000001fff057819 */ /* 0x000fc40000011404 */
[----:B------:R-:W-:Y:S01]  /*f480*/  @P4 STG.E.U8 desc[UR10][R20.64], R25 ;  /* 0x0000001914004986 */ /* 0x000fe2000c10110a */
[----:B------:R-:W-:Y:S02]  /*f490*/  IADD3 R14, P4, R4, R16, RZ ;  /* 0x00000010040e7210 */ /* 0x000fe40007f9e0ff */
[----:B------:R-:W-:-:S03]  /*f4a0*/  PRMT R23, R15, 0x7773, RZ ;  /* 0x000077730f177816 */ /* 0x000fc600000000ff */
[----:B------:R-:W-:Y:S01]  /*f4b0*/  IMAD.X R15, R5, 0x1, R26, P4 ;  /* 0x00000001050f7824 */ /* 0x000fe200020e061a */
[----:B------:R-:W-:Y:S02]  /*f4c0*/  ISETP.LT.AND P4, PT, R28, UR8, !P3 ;  /* 0x000000081c007c0c */ /* 0x000fe4000df81270 */
[----:B------:R-:W4:Y:S01]  /*f4d0*/  LDL.LU R28, [R1+0x6e0] ;  /* 0x0006e000011c7983 */ /* 0x000f220000300800 */
[----:B------:R-:W-:Y:S02]  /*f4e0*/  ISETP.LT.AND P5, PT, R24, UR8, !P5 ;  /* 0x0000000818007c0c */ /* 0x000fe4000efa1270 */
[----:B-1----:R-:W-:Y:S02]  /*f4f0*/  IADD3 R12, P6, R22, R17, RZ ;  /* 0x00000011160c7210 */ /* 0x002fe40007fde0ff */
[----:B------:R-:W-:-:S03]  /*f500*/  ISETP.LT.AND P2, PT, R11, UR8, !P3 ;  /* 0x000000080b007c0c */ /* 0x000fc6000df41270 */
[----:B------:R-:W-:-:S06]  /*f510*/  IMAD.X R13, R6, 0x1, R2, P6 ;  /* 0x00000001060d7824 */ /* 0x000fcc00030e0602 */
[----:B------:R0:W-:Y:S02]  /*f520*/  @P5 STG.E.U8 desc[UR10][R12.64], R23 ;  /* 0x000000170c005986 */ /* 0x0001e4000c10110a */
[----:B0-----:R-:W-:-:S05]  /*f530*/  IADD3 R12, P5, R4, R0, RZ ;  /* 0x00000000040c7210 */ /* 0x001fca0007fbe0ff */
[----:B------:R-:W-:Y:S01]  /*f540*/  IMAD.X R13, R5, 0x1, R3, P5 ;  /* 0x00000001050d7824 */ /* 0x000fe200028e0603 */
[C---:B--2---:R-:W-:Y:S02]  /*f550*/  PRMT R27, R7.reuse, 0x7770, RZ ;  /* 0x00007770071b7816 */ /* 0x044fe400000000ff */
[----:B------:R-:W-:-:S03]  /*f560*/  PRMT R25, R7, 0x7771, RZ ;  /* 0x0000777107197816 */ /* 0x000fc600000000ff */
[----:B------:R-:W-:Y:S01]  /*f570*/  @P2 STG.E.U8 desc[UR10][R14.64], R27 ;  /* 0x0000001b0e002986 */ /* 0x000fe2000c10110a */
[----:B---3--:R-:W-:-:S13]  /*f580*/  ISETP.LT.AND P6, PT, R29, UR8, !P3 ;  /* 0x000000081d007c0c */ /* 0x008fda000dfc1270 */
[----:B------:R-:W-:Y:S04]  /*f590*/  @P6 STG.E.U8 desc[UR10][R12.64], R25 ;  /* 0x000000190c006986 */ /* 0x000fe8000c10110a */
[----:B----4-:R0:W1:Y:S04]  /*f5a0*/  LDS.128 R12, [R28] ;  /* 0x000000001c0c7984 */ /* 0x0100680000000c00 */
[----:B0-----:R-:W2:Y:S01]  /*f5b0*/  LDL.LU R28, [R1+0x6c8] ;  /* 0x0006c800011c7983 */ /* 0x001ea20000300800 */
[----:B------:R-:W-:Y:S01]  /*f5c0*/  IADD3 R20, P5, R4, R19, RZ ;  /* 0x0000001304147210 */ /* 0x000fe20007fbe0ff */
[----:B------:R-:W-:Y:S01]  /*f5d0*/  VIADD R6, R10, 0xa ;  /* 0x0000000a0a067836 */ /* 0x000fe20000000000 */
[----:B------:R-:W-:Y:S01]  /*f5e0*/  ISETP.LT.AND P3, PT, R24, UR8, !P3 ;  /* 0x0000000818007c0c */ /* 0x000fe2000df61270 */
[----:B------:R-:W-:-:S02]  /*f5f0*/  VIADD R22, R4, UR6 ;  /* 0x0000000604167c36 */ /* 0x000fc40008000000 */
[----:B------:R-:W-:Y:S01]  /*f600*/  IMAD.X R21, R5, 0x1, R18, P5 ;  /* 0x0000000105157824 */ /* 0x000fe200028e0612 */
[----:B------:R-:W-:Y:S02]  /*f610*/  ISETP.GE.AND P2, PT, R6, UR9, PT ;  /* 0x0000000906007c0c */ /* 0x000fe4000bf46270 */
[----:B------:R-:W-:Y:S02]  /*f620*/  IADD3 R4, P5, R4, R17, RZ ;  /* 0x0000001104047210 */ /* 0x000fe40007fbe0ff */
[----:B------:R-:W-:Y:S02]  /*f630*/  PRMT R6, R7, 0x7772, RZ ;  /* 0x0000777207067816 */ /* 0x000fe400000000ff */
[----:B------:R-:W-:Y:S01]  /*f640*/  ISETP.LT.AND P6, PT, R11, UR8, !P1 ;  /* 0x000000080b007c0c */ /* 0x000fe2000cfc1270 */
[----:B------:R-:W-:Y:S01]  /*f650*/  IMAD.X R5, R5, 0x1, R2, P5 ;  /* 0x0000000105057824 */ /* 0x000fe200028e0602 */
[----:B------:R-:W-:Y:S01]  /*f660*/  PRMT R25, R7, 0x7773, RZ ;  /* 0x0000777307197816 */ /* 0x000fe200000000ff */
[----:B------:R0:W-:Y:S01]  /*f670*/  @P4 STG.E.U8 desc[UR10][R20.64], R6 ;  /* 0x0000000614004986 */ /* 0x0001e2000c10110a */
[----:B------:R-:W-:-:S03]  /*f680*/  ISETP.LT.AND P5, PT, R29, UR8, !P1 ;  /* 0x000000081d007c0c */ /* 0x000fc6000cfa1270 */
[----:B------:R3:W-:Y:S01]  /*f690*/  @P3 STG.E.U8 desc[UR10][R4.64], R25 ;  /* 0x0000001904003986 */ /* 0x0007e2000c10110a */
[----:B0-----:R-:W-:Y:S02]  /*f6a0*/  SHF.R.S32.HI R20, RZ, 0x1f, R22 ;  /* 0x0000001fff147819 */ /* 0x001fe40000011416 */
[C---:B------:R-:W-:Y:S02]  /*f6b0*/  IADD3 R6, P4, R22.reuse, R16, RZ ;  /* 0x0000001016067210 */ /* 0x040fe40007f9e0ff */
[----:B---3--:R-:W-:Y:S02]  /*f6c0*/  IADD3 R4, P3, R22, R0, RZ ;  /* 0x0000000016047210 */ /* 0x008fe40007f7e0ff */
[----:B------:R-:W-:Y:S01]  /*f6d0*/  PRMT R21, R8, 0x7770, RZ ;  /* 0x0000777008157816 */ /* 0x000fe200000000ff */
[----:B------:R-:W-:Y:S01]  /*f6e0*/  IMAD.X R7, R20, 0x1, R26, P4 ;  /* 0x0000000114077824 */ /* 0x000fe200020e061a */
[----:B------:R-:W-:Y:S01]  /*f6f0*/  PRMT R27, R8, 0x7771, RZ ;  /* 0x00007771081b7816 */ /* 0x000fe200000000ff */
[----:B------:R-:W-:-:S03]  /*f700*/  IMAD.X R5, R20, 0x1, R3, P3 ;  /* 0x0000000114057824 */ /* 0x000fc600018e0603 */
[----:B------:R0:W-:Y:S04]  /*f710*/  @P6 STG.E.U8 desc[UR10][R6.64], R21 ;  /* 0x0000001506006986 */ /* 0x0001e8000c10110a */
[----:B------:R3:W-:Y:S01]  /*f720*/  @P5 STG.E.U8 desc[UR10][R4.64], R27 ;  /* 0x0000001b04005986 */ /* 0x0007e2000c10110a */
[----:B0-----:R-:W-:Y:S02]  /*f730*/  IADD3 R6, P6, R22, R19, RZ ;  /* 0x0000001316067210 */ /* 0x001fe40007fde0ff */
[----:B------:R-:W-:Y:S02]  /*f740*/  PRMT R21, R8, 0x7772, RZ ;  /* 0x0000777208157816 */ /* 0x000fe400000000ff */
[----:B---3--:R-:W-:Y:S01]  /*f750*/  IADD3 R4, P5, R22, R17, RZ ;  /* 0x0000001116047210 */ /* 0x008fe20007fbe0ff */
[----:B------:R-:W-:-:S02]  /*f760*/  IMAD.X R7, R20, 0x1, R18, P6 ;  /* 0x0000000114077824 */ /* 0x000fc400030e0612 */
[----:B------:R-:W-:Y:S01]  /*f770*/  VIADD R22, R22, UR6 ;  /* 0x0000000616167c36 */ /* 0x000fe20008000000 */
[----:B------:R-:W-:Y:S01]  /*f780*/  ISETP.LT.AND P6, PT, R11, UR8, !P0 ;  /* 0x000000080b007c0c */ /* 0x000fe2000c7c1270 */
[----:B------:R-:W-:Y:S01]  /*f790*/  IMAD.X R5, R20, 0x1, R2, P5 ;  /* 0x0000000114057824 */ /* 0x000fe200028e0602 */
[----:B------:R-:W-:Y:S02]  /*f7a0*/  PRMT R20, R8, 0x7773, RZ ;  /* 0x0000777308147816 */ /* 0x000fe400000000ff */
[----:B------:R-:W-:Y:S01]  /*f7b0*/  SHF.R.S32.HI R8, RZ, 0x1f, R22 ;  /* 0x0000001fff087819 */ /* 0x000fe20000011416 */
[----:B------:R-:W-:Y:S01]  /*f7c0*/  VIADD R23, R10, 0xb ;  /* 0x0000000b0a177836 */ /* 0x000fe20000000000 */
[----:B-1----:R-:W-:-:S04]  /*f7d0*/  PRMT R27, R12, 0x7770, RZ ;  /* 0x000077700c1b7816 */ /* 0x002fc800000000ff */
[----:B------:R-:W-:Y:S01]  /*f7e0*/  ISETP.GE.AND P3, PT, R23, UR9, PT ;  /* 0x0000000917007c0c */ /* 0x000fe2000bf66270 */
[----:B------:R-:W-:Y:S02]  /*f7f0*/  VIADD R23, R10, 0xc ;  /* 0x0000000c0a177836 */ /* 0x000fe40000000000 */
[----:B------:R-:W3:Y:S01]  /*f800*/  LDL.LU R10, [R1+0x6dc] ;  /* 0x0006dc00010a7983 */ /* 0x000ee20000300800 */
[----:B--2---:R-:W-:Y:S02]  /*f810*/  ISETP.LT.AND P4, PT, R28, UR8, !P1 ;  /* 0x000000081c007c0c */ /* 0x004fe4000cf81270 */
[----:B------:R-:W-:-:S11]  /*f820*/  ISETP.LT.AND P1, PT, R24, UR8, !P1 ;  /* 0x0000000818007c0c */ /* 0x000fd6000cf21270 */
[----:B------:R0:W-:Y:S02]  /*f830*/  @P4 STG.E.U8 desc[UR10][R6.64], R21 ;  /* 0x0000001506004986 */ /* 0x0001e4000c10110a */
[----:B0-----:R-:W-:Y:S02]  /*f840*/  IADD3 R6, P5, R22, R16, RZ ;  /* 0x0000001016067210 */ /* 0x001fe40007fbe0ff */
[----:B------:R-:W-:Y:S03]  /*f850*/  @P1 STG.E.U8 desc[UR10][R4.64], R20 ;  /* 0x0000001404001986 */ /* 0x000fe6000c10110a */
[----:B------:R-:W-:-:S05]  /*f860*/  IMAD.X R7, R8, 0x1, R26, P5 ;  /* 0x0000000108077824 */ /* 0x000fca00028e061a */
[----:B------:R0:W-:Y:S04]  /*f870*/  @P6 STG.E.U8 desc[UR10][R6.64], R27 ;  /* 0x0000001b06006986 */ /* 0x0001e8000c10110a */
[----:B0-----:R-:W2:Y:S01]  /*f880*/  LDL.LU R27, [R1+0x6c0] ;  /* 0x0006c000011b7983 */ /* 0x001ea20000300800 */
[----:B------:R-:W-:Y:S02]  /*f890*/  ISETP.LT.AND P4, PT, R29, UR8, !P0 ;  /* 0x000000081d007c0c */ /* 0x000fe4000c781270 */
[----:B------:R-:W-:Y:S02]  /*f8a0*/  IADD3 R4, P5, R22, R0, RZ ;  /* 0x0000000016047210 */ /* 0x000fe40007fbe0ff */
[----:B------:R-:W-:Y:S02]  /*f8b0*/  ISETP.LT.AND P1, PT, R28, UR8, !P0 ;  /* 0x000000081c007c0c */ /* 0x000fe4000c721270 */
[----:B------:R-:W-:Y:S01]  /*f8c0*/  IADD3 R6, P6, R22, R19, RZ ;  /* 0x0000001316067210 */ /* 0x000fe20007fde0ff */
[----:B------:R-:W-:Y:S01]  /*f8d0*/  IMAD.X R5, R8, 0x1, R3, P5 ;  /* 0x0000000108057824 */ /* 0x000fe200028e0603 */
[----:B------:R-:W-:-:S02]  /*f8e0*/  PRMT R25, R12, 0x7771, RZ ;  /* 0x000077710c197816 */ /* 0x000fc400000000ff */
[----:B------:R-:W-:Y:S01]  /*f8f0*/  ISETP.LT.AND P0, PT, R24, UR8, !P0 ;  /* 0x0000000818007c0c */ /* 0x000fe2000c701270 */
[----:B------:R-:W-:Y:S01]  /*f900*/  IMAD.X R7, R8, 0x1, R18, P6 ;  /* 0x0000000108077824 */ /* 0x000fe200030e0612 */
[C---:B------:R-:W-:Y:S01]  /*f910*/  PRMT R21, R12.reuse, 0x7772, RZ ;  /* 0x000077720c157816 */ /* 0x040fe200000000ff */
[----:B------:R0:W-:Y:S01]  /*f920*/  @P4 STG.E.U8 desc[UR10][R4.64], R25 ;  /* 0x0000001904004986 */ /* 0x0001e2000c10110a */
[----:B------:R-:W-:Y:S02]  /*f930*/  ISETP.LT.AND P4, PT, R11, UR8, !P2 ;  /* 0x000000080b007c0c */ /* 0x000fe4000d781270 */
[----:B------:R-:W-:Y:S01]  /*f940*/  ISETP.GE.AND P5, PT, R23, UR9, PT ;  /* 0x0000000917007c0c */ /* 0x000fe2000bfa6270 */
[----:B------:R1:W-:Y:S01]  /*f950*/  @P1 STG.E.U8 desc[UR10][R6.64], R21 ;  /* 0x0000001506001986 */ /* 0x0003e2000c10110a */
[----:B------:R-:W-:Y:S02]  /*f960*/  PRMT R23, R12, 0x7773, RZ ;  /* 0x000077730c177816 */ /* 0x000fe400000000ff */
[C---:B0-----:R-:W-:Y:S01]  /*f970*/  IADD3 R4, P6, R22.reuse, R17, RZ ;  /* 0x0000001116047210 */ /* 0x041fe20007fde0ff */
[----:B------:R-:W-:-:S04]  /*f980*/  VIADD R22, R22, UR6 ;  /* 0x0000000616167c36 */ /* 0x000fc80008000000 */
[----:B------:R-:W-:Y:S01]  /*f990*/  IMAD.X R5, R8, 0x1, R2, P6 ;  /* 0x0000000108057824 */ /* 0x000fe200030e0602 */
[----:B------:R-:W-:Y:S02]  /*f9a0*/  SHF.R.S32.HI R8, RZ, 0x1f, R22 ;  /* 0x0000001fff087819 */ /* 0x000fe40000011416 */
[----:B-1----:R-:W-:Y:S02]  /*f9b0*/  IADD3 R6, P6, R22, R16, RZ ;  /* 0x0000001016067210 */ /* 0x002fe40007fde0ff */
[----:B------:R-:W-:Y:S01]  /*f9c0*/  ISETP.LT.AND P1, PT, R29, UR8, !P2 ;  /* 0x000000081d007c0c */ /* 0x000fe2000d721270 */
[----:B------:R0:W-:Y:S01]  /*f9d0*/  @P0 STG.E.U8 desc[UR10][R4.64], R23 ;  /* 0x0000001704000986 */ /* 0x0001e2000c10110a */
[C---:B------:R-:W-:Y:S01]  /*f9e0*/  PRMT R25, R9.reuse, 0x7770, RZ ;  /* 0x0000777009197816 */ /* 0x040fe200000000ff */
[----:B------:R-:W-:Y:S01]  /*f9f0*/  IMAD.X R7, R8, 0x1, R26, P6 ;  /* 0x0000000108077824 */ /* 0x000fe200030e061a */
[----:B------:R-:W-:Y:S02]  /*fa00*/  ISETP.LT.AND P6, PT, R28, UR8, !P2 ;  /* 0x000000081c007c0c */ /* 0x000fe4000d7c1270 */
[----:B------:R-:W-:-:S02]  /*fa10*/  PRMT R21, R9, 0x7771, RZ ;  /* 0x0000777109157816 */ /* 0x000fc400000000ff */
[----:B------:R1:W-:Y:S01]  /*fa20*/  @P4 STG.E.U8 desc[UR10][R6.64], R25 ;  /* 0x0000001906004986 */ /* 0x0003e2000c10110a */
[----:B0-----:R-:W-:Y:S02]  /*fa30*/  IADD3 R4, P0, R22, R0, RZ ;  /* 0x0000000016047210 */ /* 0x001fe40007f1e0ff */
[----:B------:R-:W-:-:S03]  /*fa40*/  ISETP.LT.AND P2, PT, R24, UR8, !P2 ;  /* 0x0000000818007c0c */ /* 0x000fc6000d741270 */
[----:B------:R-:W-:Y:S01]  /*fa50*/  IMAD.X R5, R8, 0x1, R3, P0 ;  /* 0x0000000108057824 */ /* 0x000fe200000e0603 */
[----:B-1----:R-:W-:Y:S02]  /*fa60*/  IADD3 R6, P4, R22, R19, RZ ;  /* 0x0000001316067210 */ /* 0x002fe40007f9e0ff */
[----:B------:R-:W-:Y:S02]  /*fa70*/  PRMT R23, R9, 0x7772, RZ ;  /* 0x0000777209177816 */ /* 0x000fe400000000ff */
[----:B------:R0:W-:Y:S01]  /*fa80*/  @P1 STG.E.U8 desc[UR10][R4.64], R21 ;  /* 0x0000001504001986 */ /* 0x0001e2000c10110a */
[----:B------:R-:W-:Y:S01]  /*fa90*/  IMAD.X R7, R8, 0x1, R18, P4 ;  /* 0x0000000108077824 */ /* 0x000fe200020e0612 */
[----:B------:R-:W-:Y:S02]  /*faa0*/  ISETP.LT.AND P1, PT, R11, UR8, !P3 ;  /* 0x000000080b007c0c */ /* 0x000fe4000df21270 */
[----:B------:R-:W-:Y:S02]  /*fab0*/  PRMT R9, R9, 0x7773, RZ ;  /* 0x0000777309097816 */ /* 0x000fe400000000ff */
[----:B------:R1:W-:Y:S01]  /*fac0*/  @P6 STG.E.U8 desc[UR10][R6.64], R23 ;  /* 0x0000001706006986 */ /* 0x0003e2000c10110a */
[----:B0-----:R-:W-:-:S05]  /*fad0*/  IADD3 R4, P4, R22, R17, RZ ;  /* 0x0000001116047210 */ /* 0x001fca0007f9e0ff */
[----:B------:R-:W-:Y:S01]  /*fae0*/  IMAD.X R5, R8, 0x1, R2, P4 ;  /* 0x0000000108057824 */ /* 0x000fe200020e0602 */
[----:B------:R-:W-:-:S04]  /*faf0*/  ISETP.LT.AND P4, PT, R29, UR8, !P3 ;  /* 0x000000081d007c0c */ /* 0x000fc8000df81270 */
[----:B------:R0:W-:Y:S01]  /*fb00*/  @P2 STG.E.U8 desc[UR10][R4.64], R9 ;  /* 0x0000000904002986 */ /* 0x0001e2000c10110a */
[C---:B------:R-:W-:Y:S02]  /*fb10*/  PRMT R21, R13.reuse, 0x7770, RZ ;  /* 0x000077700d157816 */ /* 0x040fe400000000ff */
[----:B------:R-:W-:Y:S02]  /*fb20*/  ISETP.LT.AND P2, PT, R28, UR8, !P3 ;  /* 0x000000081c007c0c */ /* 0x000fe4000df41270 */
[C---:B------:R-:W-:Y:S02]  /*fb30*/  PRMT R25, R13.reuse, 0x7771, RZ ;  /* 0x000077710d197816 */ /* 0x040fe400000000ff */
[----:B------:R-:W-:Y:S02]  /*fb40*/  ISETP.LT.AND P3, PT, R24, UR8, !P3 ;  /* 0x0000000818007c0c */ /* 0x000fe4000df61270 */
[----:B-1----:R-:W-:Y:S01]  /*fb50*/  PRMT R23, R13, 0x7772, RZ ;  /* 0x000077720d177816 */ /* 0x002fe200000000ff */
[----:B--2---:R-:W-:-:S05]  /*fb60*/  VIADD R12, R27, 0xd ;  /* 0x0000000d1b0c7836 */ /* 0x004fca0000000000 */
[----:B------:R-:W-:Y:S01]  /*fb70*/  ISETP.GE.AND P0, PT, R12, UR9, PT ;  /* 0x000000090c007c0c */ /* 0x000fe2000bf06270 */
[----:B------:R-:W-:-:S05]  /*fb80*/  VIADD R12, R22, UR6 ;  /* 0x00000006160c7c36 */ /* 0x000fca0008000000 */
[----:B------:R-:W-:Y:S02]  /*fb90*/  SHF.R.S32.HI R20, RZ, 0x1f, R12 ;  /* 0x0000001fff147819 */ /* 0x000fe4000001140c */
[----:B------:R-:W-:-:S05]  /*fba0*/  IADD3 R6, P6, R12, R16, RZ ;  /* 0x000000100c067210 */ /* 0x000fca0007fde0ff */
[----:B------:R-:W-:Y:S01]  /*fbb0*/  IMAD.X R7, R20, 0x1, R26, P6 ;  /* 0x0000000114077824 */ /* 0x000fe200030e061a */
[----:B0-----:R-:W-:-:S05]  /*fbc0*/  IADD3 R4, P6, R12, R0, RZ ;  /* 0x000000000c047210 */ /* 0x001fca0007fde0ff */
[----:B------:R-:W-:Y:S01]  /*fbd0*/  IMAD.X R5, R20, 0x1, R3, P6 ;  /* 0x0000000114057824 */ /* 0x000fe200030e0603 */
[----:B------:R0:W-:Y:S04]  /*fbe0*/  @P1 STG.E.U8 desc[UR10][R6.64], R21 ;  /* 0x0000001506001986 */ /* 0x0001e8000c10110a */
[----:B------:R1:W-:Y:S01]  /*fbf0*/  @P4 STG.E.U8 desc[UR10][R4.64], R25 ;  /* 0x0000001904004986 */ /* 0x0003e2000c10110a */
[C---:B0-----:R-:W-:Y:S02]  /*fc00*/  IADD3 R6, P6, R12.reuse, R19, RZ ;  /* 0x000000130c067210 */ /* 0x041fe40007fde0ff */
[----:B-1----:R-:W-:-:S03]  /*fc10*/  IADD3 R4, P4, R12, R17, RZ ;  /* 0x000000110c047210 */ /* 0x002fc60007f9e0ff */
[----:B------:R-:W-:Y:S02]  /*fc20*/  IMAD.X R7, R20, 0x1, R18, P6 ;  /* 0x0000000114077824 */ /* 0x000fe400030e0612 */
[----:B------:R-:W-:Y:S01]  /*fc30*/  VIADD R12, R12, UR6 ;  /* 0x000000060c0c7c36 */ /* 0x000fe20008000000 */
[----:B------:R-:W-:Y:S01]  /*fc40*/  ISETP.LT.AND P6, PT, R11, UR8, !P5 ;  /* 0x000000080b007c0c */ /* 0x000fe2000efc1270 */
[----:B------:R-:W-:Y:S01]  /*fc50*/  IMAD.X R5, R20, 0x1, R2, P4 ;  /* 0x0000000114057824 */ /* 0x000fe200020e0602 */
[----:B------:R-:W-:Y:S01]  /*fc60*/  PRMT R21, R13, 0x7773, RZ ;  /* 0x000077730d157816 */ /* 0x000fe200000000ff */
[----:B------:R0:W-:Y:S01]  /*fc70*/  @P2 STG.E.U8 desc[UR10][R6.64], R23 ;  /* 0x0000001706002986 */ /* 0x0001e2000c10110a */
[----:B------:R-:W-:-:S03]  /*fc80*/  SHF.R.S32.HI R9, RZ, 0x1f, R12 ;  /* 0x0000001fff097819 */ /* 0x000fc6000001140c */
[----:B------:R1:W-:Y:S01]  /*fc90*/  @P3 STG.E.U8 desc[UR10][R4.64], R21 ;  /* 0x0000001504003986 */ /* 0x0003e2000c10110a */
[----:B------:R-:W-:Y:S02]  /*fca0*/  ISETP.LT.AND P3, PT, R29, UR8, !P5 ;  /* 0x000000081d007c0c */ /* 0x000fe4000ef61270 */
[----:B---3--:R-:W-:Y:S02]  /*fcb0*/  PRMT R13, R10, 0x7770, RZ ;  /* 0x000077700a0d7816 */ /* 0x008fe400000000ff */
[C---:B0-----:R-:W-:Y:S02]  /*fcc0*/  IADD3 R6, P2, R12.reuse, R16, RZ ;  /* 0x000000100c067210 */ /* 0x041fe40007f5e0ff */
[----:B-1----:R-:W-:-:S03]  /*fcd0*/  IADD3 R4, P4, R12, R0, RZ ;  /* 0x000000000c047210 */ /* 0x002fc60007f9e0ff */
[C---:B------:R-:W-:Y:S01]  /*fce0*/  IMAD.X R7, R9.reuse, 0x1, R26, P2 ;  /* 0x0000000109077824 */ /* 0x040fe200010e061a */
[----:B------:R-:W-:Y:S02]  /*fcf0*/  ISETP.LT.AND P2, PT, R28, UR8, !P5 ;  /* 0x000000081c007c0c */ /* 0x000fe4000ef41270 */
[----:B------:R-:W-:Y:S01]  /*fd00*/  PRMT R23, R10, 0x7771, RZ ;  /* 0x000077710a177816 */ /* 0x000fe200000000ff */
[----:B------:R-:W-:Y:S01]  /*fd10*/  IMAD.X R5, R9, 0x1, R3, P4 ;  /* 0x0000000109057824 */ /* 0x000fe200020e0603 */
[----:B------:R0:W-:Y:S01]  /*fd20*/  @P6 STG.E.U8 desc[UR10][R6.64], R13 ;  /* 0x0000000d06006986 */ /* 0x0001e2000c10110a */
[----:B------:R-:W-:Y:S02]  /*fd30*/  ISETP.LT.AND P5, PT, R24, UR8, !P5 ;  /* 0x0000000818007c0c */ /* 0x000fe4000efa1270 */
[----:B------:R-:W-:Y:S01]  /*fd40*/  PRMT R21, R10, 0x7772, RZ ;  /* 0x000077720a157816 */ /* 0x000fe200000000ff */
[----:B------:R1:W-:Y:S01]  /*fd50*/  @P3 STG.E.U8 desc[UR10][R4.64], R23 ;  /* 0x0000001704003986 */ /* 0x0003e2000c10110a */
[----:B0-----:R-:W-:-:S05]  /*fd60*/  IADD3 R6, P6, R12, R19, RZ ;  /* 0x000000130c067210 */ /* 0x001fca0007fde0ff */
[----:B------:R-:W-:Y:S01]  /*fd70*/  IMAD.X R7, R9, 0x1, R18, P6 ;  /* 0x0000000109077824 */ /* 0x000fe200030e0612 */
[C---:B-1----:R-:W-:Y:S01]  /*fd80*/  IADD3 R4, P6, R12.reuse, R17, RZ ;  /* 0x000000110c047210 */ /* 0x042fe20007fde0ff */
[----:B------:R-:W-:Y:S01]  /*fd90*/  VIADD R12, R12, UR6 ;  /* 0x000000060c0c7c36 */ /* 0x000fe20008000000 */
[----:B------:R-:W-:Y:S02]  /*fda0*/  ISETP.LT.AND P3, PT, R11, UR8, !P0 ;  /* 0x000000080b007c0c */ /* 0x000fe4000c761270 */
[----:B------:R0:W-:Y:S01]  /*fdb0*/  @P2 STG.E.U8 desc[UR10][R6.64], R21 ;  /* 0x0000001506002986 */ /* 0x0001e2000c10110a */
[----:B------:R-:W-:Y:S01]  /*fdc0*/  IMAD.X R5, R9, 0x1, R2, P6 ;  /* 0x0000000109057824 */ /* 0x000fe200030e0602 */
[----:B------:R-:W-:Y:S02]  /*fdd0*/  PRMT R13, R10, 0x7773, RZ ;  /* 0x000077730a0d7816 */ /* 0x000fe400000000ff */
[----:B------:R-:W-:Y:S01]  /*fde0*/  SHF.R.S32.HI R9, RZ, 0x1f, R12 ;  /* 0x0000001fff097819 */ /* 0x000fe2000001140c */
[----:B------:R-:W-:Y:S01]  /*fdf0*/  VIADD R8, R27, 0xe ;  /* 0x0000000e1b087836 */ /* 0x000fe20000000000 */
[----:B------:R-:W-:Y:S01]  /*fe00*/  ISETP.LT.AND P2, PT, R29, UR8, !P0 ;  /* 0x000000081d007c0c */ /* 0x000fe2000c741270 */
[----:B------:R1:W-:Y:S01]  /*fe10*/  @P5 STG.E.U8 desc[UR10][R4.64], R13 ;  /* 0x0000000d04005986 */ /* 0x0003e2000c10110a */
[----:B0-----:R-:W-:-:S02]  /*fe20*/  IADD3 R6, P6, R12, R16, RZ ;  /* 0x000000100c067210 */ /* 0x001fc40007fde0ff */
[----:B------:R-:W-:-:S03]  /*fe30*/  PRMT R21, R14, 0x7770, RZ ;  /* 0x000077700e157816 */ /* 0x000fc600000000ff */
[----:B------:R-:W-:Y:S01]  /*fe40*/  IMAD.X R7, R9, 0x1, R26, P6 ;  /* 0x0000000109077824 */ /* 0x000fe200030e061a */
[----:B------:R-:W-:Y:S02]  /*fe50*/  ISETP.GE.AND P1, PT, R8, UR9, PT ;  /* 0x0000000908007c0c */ /* 0x000fe4000bf26270 */
[----:B-1----:R-:W-:Y:S01]  /*fe60*/  IADD3 R4, P5, R12, R0, RZ ;  /* 0x000000000c047210 */ /* 0x002fe20007fbe0ff */
[----:B------:R-:W-:Y:S01]  /*fe70*/  VIADD R8, R27, 0xf ;  /* 0x0000000f1b087836 */ /* 0x000fe20000000000 */
[----:B------:R0:W-:Y:S01]  /*fe80*/  @P3 STG.E.U8 desc[UR10][R6.64], R21 ;  /* 0x0000001506003986 */ /* 0x0001e2000c10110a */
[----:B------:R-:W-:Y:S02]  /*fe90*/  PRMT R23, R14, 0x7771, RZ ;  /* 0x000077710e177816 */ /* 0x000fe400000000ff */
[----:B------:R-:W-:Y:S01]  /*fea0*/  IMAD.X R5, R9, 0x1, R3, P5 ;  /* 0x0000000109057824 */ /* 0x000fe200028e0603 */
[----:B------:R-:W-:Y:S02]  /*feb0*/  ISETP.GE.AND P4, PT, R8, UR9, PT ;  /* 0x0000000908007c0c */ /* 0x000fe4000bf86270 */
[----:B0-----:R-:W-:-:S02]  /*fec0*/  IADD3 R6, P3, R12, R19, RZ ;  /* 0x000000130c067210 */ /* 0x001fc40007f7e0ff */
[----:B------:R0:W-:Y:S01]  /*fed0*/  @P2 STG.E.U8 desc[UR10][R4.64], R23 ;  /* 0x0000001704002986 */ /* 0x0001e2000c10110a */
[----:B------:R-:W-:Y:S02]  /*fee0*/  ISETP.LT.AND P2, PT, R11, UR8, !P4 ;  /* 0x000000080b007c0c */ /* 0x000fe4000e741270 */
[----:B------:R-:W-:Y:S01]  /*fef0*/  IMAD.X R7, R9, 0x1, R18, P3 ;  /* 0x0000000109077824 */ /* 0x000fe200018e0612 */
[----:B------:R-:W-:Y:S02]  /*ff00*/  ISETP.LT.AND P3, PT, R11, UR8, !P1 ;  /* 0x000000080b007c0c */ /* 0x000fe4000cf61270 */
[----:B------:R-:W2:Y:S01]  /*ff10*/  LDL.LU R11, [R1+0x6d8] ;  /* 0x0006d800010b7983 */ /* 0x000ea20000300800 */
[----:B------:R-:W-:Y:S02]  /*ff20*/  ISETP.LT.AND P6, PT, R28, UR8, !P0 ;  /* 0x000000081c007c0c */ /* 0x000fe4000c7c1270 */
[----:B------:R-:W-:Y:S02]  /*ff30*/  ISETP.LT.AND P0, PT, R24, UR8, !P0 ;  /* 0x0000000818007c0c */ /* 0x000fe4000c701270 */
[C---:B0-----:R-:W-:Y:S01]  /*ff40*/  IADD3 R4, P5, R12.reuse, R17, RZ ;  /* 0x000000110c047210 */ /* 0x041fe20007fbe0ff */
[----:B------:R-:W-:Y:S01]  /*ff50*/  VIADD R8, R12, UR6 ;  /* 0x000000060c087c36 */ /* 0x000fe20008000000 */
[----:B------:R-:W-:-:S02]  /*ff60*/  PRMT R13, R14, 0x7772, RZ ;  /* 0x000077720e0d7816 */ /* 0x000fc400000000ff */
[----:B------:R-:W-:Y:S01]  /*ff70*/  PRMT R21, R14, 0x7773, RZ ;  /* 0x000077730e157816 */ /* 0x000fe200000000ff */
[----:B------:R-:W-:Y:S01]  /*ff80*/  IMAD.X R5, R9, 0x1, R2, P5 ;  /* 0x0000000109057824 */ /* 0x000fe200028e0602 */
[----:B------:R-:W-:Y:S02]  /*ff90*/  ISETP.LT.AND P5, PT, R29, UR8, !P1 ;  /* 0x000000081d007c0c */ /* 0x000fe4000cfa1270 */
[----:B------:R-:W-:Y:S01]  /*ffa0*/  SHF.R.S32.HI R9, RZ, 0x1f, R8 ;  /* 0x0000001fff097819 */ /* 0x000fe20000011408 */
[----:B------:R0:W-:Y:S04]  /*ffb0*/  @P6 STG.E.U8 desc[UR10][R6.64], R13 ;  /* 0x0000000d06006986 */ /* 0x0001e8000c10110a */
[----:B------:R1:W-:Y:S01]  /*ffc0*/  @P0 STG.E.U8 desc[UR10][R4.64], R21 ;  /* 0x0000001504000986 */ /* 0x0003e2000c10110a */
[----:B0-----:R-:W-:-:S02]  /*ffd0*/  IADD3 R6, P6, R8, R16, RZ ;  /* 0x0000001008067210 */ /* 0x001fc40007fde0ff */
[----:B-1----:R-:W-:-:S03]  /*ffe0*/  IADD3 R4, P0, R8, R0, RZ ;  /* 0x0000000008047210 */ /* 0x002fc60007f1e0ff */
[C---:B------:R-:W-:Y:S02]  /*fff0*/  IMAD.X R7, R9.reuse, 0x1, R26, P6 ;  /* 0x0000000109077824 */ /* 0x040fe400030e061a */
[C---:B------:R-:W-:Y:S02]  /*10000*/  VIADD R10, R8.reuse, UR6 ;  /* 0x00000006080a7c36 */ /* 0x040fe40008000000 */
[----:B------:R-:W-:Y:S01]  /*10010*/  IMAD.X R5, R9, 0x1, R3, P0 ;  /* 0x0000000109057824 */ /* 0x000fe200000e0603 */
[----:B------:R-:W-:Y:S02]  /*10020*/  IADD3 R12, P0, R8, R19, RZ ;  /* 0x00000013080c7210 */ /* 0x000fe40007f1e0ff */
[----:B------:R-:W-:Y:S02]  /*10030*/  ISETP.LT.AND P6, PT, R29, UR8, !P4 ;  /* 0x000000081d007c0c */ /* 0x000fe4000e7c1270 */
[----:B------:R-:W-:Y:S01]  /*10040*/  SHF.R.S32.HI R29, RZ, 0x1f, R10 ;  /* 0x0000001fff1d7819 */ /* 0x000fe2000001140a */
[----:B------:R-:W-:Y:S01]  /*10050*/  IMAD.X R13, R9, 0x1, R18, P0 ;  /* 0x00000001090d7824 */ /* 0x000fe200000e0612 */
[----:B------:R-:W-:-:S05]  /*10060*/  IADD3 R22, P0, R10, R0, RZ ;  /* 0x000000000a167210 */ /* 0x000fca0007f1e0ff */
[----:B------:R-:W-:Y:S01]  /*10070*/  IMAD.X R23, R29, 0x1, R3, P0 ;  /* 0x000000011d177824 */ /* 0x000fe200000e0603 */
[----:B------:R-:W-:Y:S02]  /*10080*/  ISETP.LT.AND P0, PT, R28, UR8, !P4 ;  /* 0x000000081c007c0c */ /* 0x000fe4000e701270 */
[----:B------:R-:W-:Y:S02]  /*10090*/  ISETP.LT.AND P4, PT, R24, UR8, !P4 ;  /* 0x0000000818007c0c */ /* 0x000fe4000e781270 */
[C---:B--2---:R-:W-:Y:S02]  /*100a0*/  PRMT R27, R11.reuse, 0x7770, RZ ;  /* 0x000077700b1b7816 */ /* 0x044fe400000000ff */
[----:B------:R-:W-:-:S03]  /*100b0*/  PRMT R25, R11, 0x7771, RZ ;  /* 0x000077710b197816 */ /* 0x000fc600000000ff */
[----:B------:R0:W-:Y:S01]  /*100c0*/  @P3 STG.E.U8 desc[UR10][R6.64], R27 ;  /* 0x0000001b06003986 */ /* 0x0001e2000c10110a */
[----:B------:R-:W-:-:S03]  /*100d0*/  IADD3 R8, P3, R8, R17, RZ ;  /* 0x0000001108087210 */ /* 0x000fc60007f7e0ff */
[----:B------:R1:W-:Y:S01]  /*100e0*/  @P5 STG.E.U8 desc[UR10][R4.64], R25 ;  /* 0x0000001904005986 */ /* 0x0003e2000c10110a */
[----:B------:R-:W-:Y:S01]  /*100f0*/  IADD3 R20, P5, R10, R16, RZ ;  /* 0x000000100a147210 */ /* 0x000fe20007fbe0ff */
[----:B------:R-:W-:Y:S01]  /*10100*/  IMAD.X R9, R9, 0x1, R2, P3 ;  /* 0x0000000109097824 */ /* 0x000fe200018e0602 */
[----:B------:R-:W-:Y:S02]  /*10110*/  ISETP.LT.AND P3, PT, R28, UR8, !P1 ;  /* 0x000000081c007c0c */ /* 0x000fe4000cf61270 */
[----:B------:R-:W-:Y:S01]  /*10120*/  ISETP.LT.AND P1, PT, R24, UR8, !P1 ;  /* 0x0000000818007c0c */ /* 0x000fe2000cf21270 */
[----:B------:R-:W-:Y:S01]  /*10130*/  IMAD.X R21, R29, 0x1, R26, P5 ;  /* 0x000000011d157824 */ /* 0x000fe200028e061a */
[C---:B0-----:R-:W-:Y:S02]  /*10140*/  IADD3 R6, P5, R10.reuse, R19, RZ ;  /* 0x000000130a067210 */ /* 0x041fe40007fbe0ff */
[C---:B------:R-:W-:Y:S02]  /*10150*/  PRMT R3, R11.reuse, 0x7773, RZ ;  /* 0x000077730b037816 */ /* 0x040fe400000000ff */
[----:B------:R-:W-:Y:S01]  /*10160*/  PRMT R11, R11, 0x7772, RZ ;  /* 0x000077720b0b7816 */ /* 0x000fe200000000ff */
[----:B------:R-:W-:Y:S01]  /*10170*/  IMAD.X R7, R29, 0x1, R18, P5 ;  /* 0x000000011d077824 */ /* 0x000fe200028e0612 */
[----:B-1----:R-:W-:-:S02]  /*10180*/  IADD3 R4, P5, R10, R17, RZ ;  /* 0x000000110a047210 */ /* 0x002fc40007fbe0ff */
[C---:B------:R-:W-:Y:S02]  /*10190*/  PRMT R17, R15.reuse, 0x7773, RZ ;  /* 0x000077730f117816 */ /* 0x040fe400000000ff */
[C---:B------:R-:W-:Y:S02]  /*101a0*/  PRMT R19, R15.reuse, 0x7772, RZ ;  /* 0x000077720f137816 */ /* 0x040fe400000000ff */
[C---:B------:R-:W-:Y:S02]  /*101b0*/  PRMT R25, R15.reuse, 0x7771, RZ ;  /* 0x000077710f197816 */ /* 0x040fe400000000ff */
[----:B------:R-:W-:Y:S01]  /*101c0*/  PRMT R15, R15, 0x7770, RZ ;  /* 0x000077700f0f7816 */ /* 0x000fe200000000ff */
[----:B------:R0:W-:Y:S04]  /*101d0*/  @P3 STG.E.U8 desc[UR10][R12.64], R11 ;  /* 0x0000000b0c003986 */ /* 0x0001e8000c10110a */
[----:B------:R0:W-:Y:S04]  /*101e0*/  @P1 STG.E.U8 desc[UR10][R8.64], R3 ;  /* 0x0000000308001986 */ /* 0x0001e8000c10110a */
[----:B------:R0:W-:Y:S04]  /*101f0*/  @P2 STG.E.U8 desc[UR10][R20.64], R15 ;  /* 0x0000000f14002986 */ /* 0x0001e8000c10110a */
[----:B------:R0:W-:Y:S01]  /*10200*/  @P6 STG.E.U8 desc[UR10][R22.64], R25 ;  /* 0x0000001916006986 */ /* 0x0001e2000c10110a */
[----:B------:R-:W-:-:S03]  /*10210*/  IMAD.X R5, R29, 0x1, R2, P5 ;  /* 0x000000011d057824 */ /* 0x000fc600028e0602 */
[----:B------:R0:W-:Y:S01]  /*10220*/  @P0 STG.E.U8 desc[UR10][R6.64], R19 ;  /* 0x0000001306000986 */ /* 0x0001e2000c10110a */
[----:B------:R-:W-:Y:S05]  /*10230*/  @!P4 EXIT ;  /* 0x000000000000c94d */ /* 0x000fea0003800000 */
[----:B------:R-:W-:Y:S01]  /*10240*/  STG.E.U8 desc[UR10][R4.64], R17 ;  /* 0x0000001104007986 */ /* 0x000fe2000c10110a */
[----:B------:R-:W-:Y:S05]  /*10250*/  EXIT ;  /* 0x000000000000794d */ /* 0x000fea0003800000 */
.L_x_3:
[----:B------:R-:W-:-:S00]  /*10260*/  BRA `(.L_x_3) ;  /* 0xfffffffc00fc7947 */ /* 0x000fc0000383ffff */
[----:B------:R-:W-:-:S00]  /*10270*/  NOP ;  /* 0x0000000000007918 */ /* 0x000fc00000000000 */
        /* <DEDUP_REMOVED lines=8> */
.L_x_4:


//--------------------- .nv.shared.matmul_kernel  --------------------------
	.section	.nv.shared.matmul_kernel,"aw",@nobits
	.sectionflags	@""
	.align	16
	.zero		1024


//--------------------- .nv.shared.reserved.0     --------------------------
	.section	.nv.shared.reserved.0,"aw",@nobits
	.weak		__nv_reservedSMEM_offset_0_alias
	.size		__nv_reservedSMEM_offset_0_alias, 0, 0
	.other		__nv_reservedSMEM_offset_0_alias,@"STO_CUDA_RESERVED_SHARED STV_DEFAULT"
__nv_reservedSMEM_offset_0_alias:
	.zero		0


//--------------------- .nv.constant0.matmul_kernel --------------------------
	.section	.nv.constant0.matmul_kernel,"a",@progbits
	.sectionflags	@""
	.align	4
.nv.constant0.matmul_kernel:
	.zero		608


//--------------------- SYMBOLS --------------------------

	.type		.nv.reservedSmem.offset0,@object
	.size		.nv.reservedSmem.offset0,0x4
